	.headerflags	@"EF_CUDA_TEXMODE_UNIFIED EF_CUDA_64BIT_ADDRESS EF_CUDA_ACCELERATORS EF_CUDA_SM90 EF_CUDA_VIRTUAL_SM(EF_CUDA_SM90)"
	.elftype	@"ET_EXEC"


//--------------------- .nv.info                  --------------------------
	.section	.nv.info,"",@"SHT_CUDA_INFO"
	.align	4


	//----- nvinfo : EIATTR_REGCOUNT
	.align		4
        /*0000*/ 	.byte	0x04, 0x2f
        /*0002*/ 	.short	(.L_1 - .L_0)
	.align		4
.L_0:
        /*0004*/ 	.word	index@(chunk_gated_delta_rule_fwd_kernel_h_blockdim64)
        /*0008*/ 	.word	0x000000ff


	//----- nvinfo : EIATTR_FRAME_SIZE
	.align		4
.L_1:
        /*000c*/ 	.byte	0x04, 0x11
        /*000e*/ 	.short	(.L_3 - .L_2)
	.align		4
.L_2:
        /*0010*/ 	.word	index@(chunk_gated_delta_rule_fwd_kernel_h_blockdim64)
        /*0014*/ 	.word	0x00000020


	//----- nvinfo : EIATTR_MIN_STACK_SIZE
	.align		4
.L_3:
        /*0018*/ 	.byte	0x04, 0x12
        /*001a*/ 	.short	(.L_5 - .L_4)
	.align		4
.L_4:
        /*001c*/ 	.word	index@(chunk_gated_delta_rule_fwd_kernel_h_blockdim64)
        /*0020*/ 	.word	0x00000020
.L_5:


//--------------------- .nv.info.chunk_gated_delta_rule_fwd_kernel_h_blockdim64 --------------------------
	.section	.nv.info.chunk_gated_delta_rule_fwd_kernel_h_blockdim64,"",@"SHT_CUDA_INFO"
	.sectionflags	@""
	.align	4


	//----- nvinfo : EIATTR_CUDA_API_VERSION
	.align		4
        /*0000*/ 	.byte	0x04, 0x37
        /*0002*/ 	.short	(.L_7 - .L_6)
.L_6:
        /*0004*/ 	.word	0x00000080


	//----- nvinfo : EIATTR_KPARAM_INFO
	.align		4
.L_7:
        /*0008*/ 	.byte	0x04, 0x17
        /*000a*/ 	.short	(.L_9 - .L_8)
.L_8:
        /*000c*/ 	.word	0x00000000
        /*0010*/ 	.short	0x0008
        /*0012*/ 	.short	0x0040
        /*0014*/ 	.byte	0x00, 0xf4, 0x21, 0x00


	//----- nvinfo : EIATTR_KPARAM_INFO
	.align		4
.L_9:
        /*0018*/ 	.byte	0x04, 0x17
        /*001a*/ 	.short	(.L_11 - .L_10)
.L_10:
        /*001c*/ 	.word	0x00000000
        /*0020*/ 	.short	0x0007
        /*0022*/ 	.short	0x0038
        /*0024*/ 	.byte	0x00, 0xf0, 0x11, 0x00


	//----- nvinfo : EIATTR_KPARAM_INFO
	.align		4
.L_11:
        /*0028*/ 	.byte	0x04, 0x17
        /*002a*/ 	.short	(.L_13 - .L_12)
.L_12:
        /*002c*/ 	.word	0x00000000
        /*0030*/ 	.short	0x0006
        /*0032*/ 	.short	0x0030
        /*0034*/ 	.byte	0x00, 0xf4, 0x21, 0x00


	//----- nvinfo : EIATTR_KPARAM_INFO
	.align		4
.L_13:
        /*0038*/ 	.byte	0x04, 0x17
        /*003a*/ 	.short	(.L_15 - .L_14)
.L_14:
        /*003c*/ 	.word	0x00000000
        /*0040*/ 	.short	0x0005
        /*0042*/ 	.short	0x0028
        /*0044*/ 	.byte	0x00, 0xf4, 0x21, 0x00


	//----- nvinfo : EIATTR_KPARAM_INFO
	.align		4
.L_15:
        /*0048*/ 	.byte	0x04, 0x17
        /*004a*/ 	.short	(.L_17 - .L_16)
.L_16:
        /*004c*/ 	.word	0x00000000
        /*0050*/ 	.short	0x0004
        /*0052*/ 	.short	0x0020
        /*0054*/ 	.byte	0x00, 0xf4, 0x21, 0x00


	//----- nvinfo : EIATTR_KPARAM_INFO
	.align		4
.L_17:
        /*0058*/ 	.byte	0x04, 0x17
        /*005a*/ 	.short	(.L_19 - .L_18)
.L_18:
        /*005c*/ 	.word	0x00000000
        /*0060*/ 	.short	0x0003
        /*0062*/ 	.short	0x0018
        /*0064*/ 	.byte	0x00, 0xf4, 0x21, 0x00


	//----- nvinfo : EIATTR_KPARAM_INFO
	.align		4
.L_19:
        /*0068*/ 	.byte	0x04, 0x17
        /*006a*/ 	.short	(.L_21 - .L_20)
.L_20:
        /*006c*/ 	.word	0x00000000
        /*0070*/ 	.short	0x0002
        /*0072*/ 	.short	0x0010
        /*0074*/ 	.byte	0x00, 0xf4, 0x21, 0x00


	//----- nvinfo : EIATTR_KPARAM_INFO
	.align		4
.L_21:
        /*0078*/ 	.byte	0x04, 0x17
        /*007a*/ 	.short	(.L_23 - .L_22)
.L_22:
        /*007c*/ 	.word	0x00000000
        /*0080*/ 	.short	0x0001
        /*0082*/ 	.short	0x0008
        /*0084*/ 	.byte	0x00, 0xf4, 0x21, 0x00


	//----- nvinfo : EIATTR_KPARAM_INFO
	.align		4
.L_23:
        /*0088*/ 	.byte	0x04, 0x17
        /*008a*/ 	.short	(.L_25 - .L_24)
.L_24:
        /*008c*/ 	.word	0x00000000
        /*0090*/ 	.short	0x0000
        /*0092*/ 	.short	0x0000
        /*0094*/ 	.byte	0x00, 0xf4, 0x21, 0x00


	//----- nvinfo : EIATTR_SPARSE_MMA_MASK
	.align		4
.L_25:
        /*0098*/ 	.byte	0x03, 0x50
        /*009a*/ 	.short	0x0000


	//----- nvinfo : EIATTR_MAXREG_COUNT
	.align		4
        /*009c*/ 	.byte	0x03, 0x1b
        /*009e*/ 	.short	0x00ff


	//----- nvinfo : EIATTR_ANNOTATIONS
	.align		4
        /*00a0*/ 	.byte	0x04, 0x55
        /*00a2*/ 	.short	(.L_27 - .L_26)


	//   ....[0]....
.L_26:
        /*00a4*/ 	.word	0x00000001
        /* <DEDUP_REMOVED lines=8> */
        /*0128*/ 	.byte	0x80, 0x7f, 0x00, 0x00


	//----- nvinfo : EIATTR_EXIT_INSTR_OFFSETS
	.align		4
.L_27:
        /*012c*/ 	.byte	0x04, 0x1c
        /*012e*/ 	.short	(.L_29 - .L_28)


	//   ....[0]....
.L_28:
        /*0130*/ 	.word	0x00008c60


	//   ....[1]....
        /*0134*/ 	.word	0x00008cb0


	//----- nvinfo : EIATTR_REQNTID
	.align		4
.L_29:
        /*0138*/ 	.byte	0x04, 0x10
        /*013a*/ 	.short	(.L_31 - .L_30)
.L_30:
        /*013c*/ 	.word	0x00000040
        /*0140*/ 	.word	0x00000001
        /*0144*/ 	.word	0x00000001


	//----- nvinfo : EIATTR_CBANK_PARAM_SIZE
	.align		4
.L_31:
        /*0148*/ 	.byte	0x03, 0x19
        /*014a*/ 	.short	0x0048


	//----- nvinfo : EIATTR_PARAM_CBANK
	.align		4
        /*014c*/ 	.byte	0x04, 0x0a
        /*014e*/ 	.short	(.L_33 - .L_32)
	.align		4
.L_32:
        /*0150*/ 	.word	index@(.nv.constant0.chunk_gated_delta_rule_fwd_kernel_h_blockdim64)
        /*0154*/ 	.short	0x0210
        /*0156*/ 	.short	0x0048


	//----- nvinfo : EIATTR_SW_WAR
	.align		4
.L_33:
        /*0158*/ 	.byte	0x04, 0x36
        /*015a*/ 	.short	(.L_35 - .L_34)
.L_34:
        /*015c*/ 	.word	0x00000008
.L_35:


//--------------------- .nv.callgraph             --------------------------
	.section	.nv.callgraph,"",@"SHT_CUDA_CALLGRAPH"
	.align	4
	.sectionentsize	8
	.align		4
        /*0000*/ 	.word	0x00000000
	.align		4
        /*0004*/ 	.word	0xffffffff
	.align		4
        /*0008*/ 	.word	0x00000000
	.align		4
        /*000c*/ 	.word	0xfffffffe
	.align		4
        /*0010*/ 	.word	0x00000000
	.align		4
        /*0014*/ 	.word	0xfffffffd
	.align		4
        /*0018*/ 	.word	0x00000000
	.align		4
        /*001c*/ 	.word	0xfffffffc


//--------------------- .text.chunk_gated_delta_rule_fwd_kernel_h_blockdim64 --------------------------
	.section	.text.chunk_gated_delta_rule_fwd_kernel_h_blockdim64,"ax",@progbits
	.sectionflags	@"SHF_BARRIERS=1"
	.align	128
        .global         chunk_gated_delta_rule_fwd_kernel_h_blockdim64
        .type           chunk_gated_delta_rule_fwd_kernel_h_blockdim64,@function
        .size           chunk_gated_delta_rule_fwd_kernel_h_blockdim64,(.L_x_4 - chunk_gated_delta_rule_fwd_kernel_h_blockdim64)
        .other          chunk_gated_delta_rule_fwd_kernel_h_blockdim64,@"STO_CUDA_ENTRY STV_DEFAULT"
chunk_gated_delta_rule_fwd_kernel_h_blockdim64:
.text.chunk_gated_delta_rule_fwd_kernel_h_blockdim64:
[----:B------:R-:W1:Y:S01]  /*0000*/  LDC R1, c[0x0][0x28] ;  /* 0x00000a00ff017b82 */ /* 0x000e620000000800 */
[----:B------:R-:W2:Y:S07]  /*0010*/  S2R R96, SR_TID.X ;  /* 0x0000000000607919 */ /* 0x000eae0000002100 */
[----:B------:R-:W3:Y:S01]  /*0020*/  S2UR UR7, SR_CTAID.X ;  /* 0x00000000000779c3 */ /* 0x000ee20000002500 */
[----:B------:R-:W-:Y:S01]  /*0030*/  ULDC UR19, c[0x0][0x248] ;  /* 0x0000920000137ab9 */ /* 0x000fe20000000800 */
[----:B------:R-:W-:Y:S01]  /*0040*/  ULDC.64 UR10, c[0x0][0x220] ;  /* 0x00008800000a7ab9 */ /* 0x000fe20000000a00 */
[----:B------:R-:W-:Y:S01]  /*0050*/  UIADD3 UR6, UR19, 0x3f, URZ ;  /* 0x0000003f13067890 */ /* 0x000fe2000fffe03f */
[----:B------:R-:W-:Y:S01]  /*0060*/  LOP3.LUT R19, R19, 0xfffeffff, RZ, 0xc0, !PT ;  /* 0xfffeffff13137812 */ /* 0x000fe200078ec0ff */
[----:B------:R-:W-:Y:S01]  /*0070*/  UMOV UR16, 0x400 ;  /* 0x0000040000107882 */ /* 0x000fe20000000000 */
[----:B------:R-:W-:Y:S01]  /*0080*/  ULDC.64 UR8, c[0x0][0x218] ;  /* 0x0000860000087ab9 */ /* 0x000fe20000000a00 */
[----:B------:R-:W-:Y:S01]  /*0090*/  UISETP.GT.AND UP0, UPT, UR6, 0x3f, UPT ;  /* 0x0000003f0600788c */ /* 0x000fe2000bf04270 */
[----:B------:R-:W-:Y:S01]  /*00a0*/  S2UR UR17, SR_CTAID.Y ;  /* 0x00000000001179c3 */ /* 0x000fe20000002600 */
[----:B------:R-:W-:Y:S01]  /*00b0*/  ULDC.64 UR28, c[0x0][0x208] ;  /* 0x00008200001c7ab9 */ /* 0x000fe20000000a00 */
[----:B------:R-:W-:Y:S01]  /*00c0*/  ULDC.64 UR14, c[0x0][0x230] ;  /* 0x00008c00000e7ab9 */ /* 0x000fe20000000a00 */
[----:B------:R-:W-:Y:S01]  /*00d0*/  USEL UR4, URZ, 0x10, !UP0 ;  /* 0x000000103f047887 */ /* 0x000fe2000c000000 */
[----:B-1----:R-:W-:Y:S01]  /*00e0*/  VIADD R1, R1, 0xffffffe0 ;  /* 0xffffffe001017836 */ /* 0x002fe20000000000 */
[----:B------:R-:W-:-:S02]  /*00f0*/  USHF.R.S32.HI UR33, URZ, 0x1f, UR19 ;  /* 0x0000001f3f217899 */ /* 0x000fc40008011413 */
[----:B------:R-:W-:Y:S01]  /*0100*/  UISETP.GT.AND UP1, UPT, UR6, 0x7f, UPT ;  /* 0x0000007f0600788c */ /* 0x000fe2000bf24270 */
[----:B------:R-:W1:Y:S01]  /*0110*/  S2UR UR12, SR_CgaCtaId ;  /* 0x00000000000c79c3 */ /* 0x000e620000008800 */
[----:B---3--:R-:W-:-:S04]  /*0120*/  USHF.L.U32 UR7, UR7, 0x5, URZ ;  /* 0x0000000507077899 */ /* 0x008fc8000800063f */
[----:B------:R-:W-:Y:S02]  /*0130*/  USHF.R.S32.HI UR32, URZ, 0x1f, UR7 ;  /* 0x0000001f3f207899 */ /* 0x000fe40008011407 */
[----:B------:R-:W-:Y:S01]  /*0140*/  IMAD.U32 R22, RZ, RZ, UR7 ;  /* 0x00000007ff167e24 */ /* 0x000fe2000f8e00ff */
[----:B--2---:R-:W-:Y:S01]  /*0150*/  SHF.R.U32.HI R0, RZ, 0x3, R96 ;  /* 0x00000003ff007819 */ /* 0x004fe20000011660 */
[C---:B------:R-:W-:Y:S01]  /*0160*/  IMAD.SHL.U32 R95, R96.reuse, 0x8, RZ ;  /* 0x00000008605f7824 */ /* 0x040fe200078e00ff */
[----:B------:R-:W-:Y:S01]  /*0170*/  LOP3.LUT R57, R96, 0x4, RZ, 0xc0, !PT ;  /* 0x0000000460397812 */ /* 0x000fe200078ec0ff */
[----:B------:R-:W-:Y:S01]  /*0180*/  IMAD.U32 R23, RZ, RZ, UR32 ;  /* 0x00000020ff177e24 */ /* 0x000fe2000f8e00ff */
[----:B------:R-:W-:Y:S02]  /*0190*/  SGXT.U32 R85, R0, 0x3 ;  /* 0x000000030055781a */ /* 0x000fe40000000000 */
[----:B------:R-:W-:Y:S01]  /*01a0*/  LOP3.LUT R0, R96, 0x20, RZ, 0xc0, !PT ;  /* 0x0000002060007812 */ /* 0x000fe200078ec0ff */
[----:B------:R-:W-:Y:S01]  /*01b0*/  IMAD.SHL.U32 R14, R57, 0x8, RZ ;  /* 0x00000008390e7824 */ /* 0x000fe200078e00ff */
[C---:B------:R-:W-:Y:S01]  /*01c0*/  LOP3.LUT R3, R85.reuse, 0x18, RZ, 0xfc, !PT ;  /* 0x0000001855037812 */ /* 0x040fe200078efcff */
[C---:B------:R-:W-:Y:S01]  /*01d0*/  IMAD.WIDE.U32 R4, R85.reuse, 0x1000, RZ ;  /* 0x0000100055047825 */ /* 0x040fe200078e00ff */
[----:B------:R-:W-:Y:S01]  /*01e0*/  LOP3.LUT R28, R85, 0x8, RZ, 0xfc, !PT ;  /* 0x00000008551c7812 */ /* 0x000fe200078efcff */
[----:B-1----:R-:W-:Y:S01]  /*01f0*/  ULEA UR16, UR12, UR16, 0x18 ;  /* 0x000000100c107291 */ /* 0x002fe2000f8ec03f */
[----:B------:R-:W-:Y:S01]  /*0200*/  LOP3.LUT R188, R14, 0x18, R95, 0xf8, !PT ;  /* 0x000000180ebc7812 */ /* 0x000fe200078ef85f */
[----:B------:R-:W-:Y:S01]  /*0210*/  IMAD.WIDE.U32 R8, R3, 0x1000, RZ ;  /* 0x0000100003087825 */ /* 0x000fe200078e00ff */
[----:B------:R-:W-:Y:S01]  /*0220*/  LOP3.LUT R26, R85, 0x30, RZ, 0xfc, !PT ;  /* 0x00000030551a7812 */ /* 0x000fe200078efcff */
[----:B------:R-:W-:Y:S01]  /*0230*/  UIADD3 UR34, UR16, 0x18000, URZ ;  /* 0x0001800010227890 */ /* 0x000fe2000fffe03f */
[----:B------:R-:W-:-:S02]  /*0240*/  LOP3.LUT R17, R4, R188, RZ, 0xfc, !PT ;  /* 0x000000bc04117212 */ /* 0x000fc400078efcff */
[-C--:B------:R-:W-:Y:S02]  /*0250*/  LOP3.LUT R15, R8, R188.reuse, RZ, 0xfc, !PT ;  /* 0x000000bc080f7212 */ /* 0x080fe400078efcff */
[----:B------:R-:W-:Y:S01]  /*0260*/  SHF.L.U64.HI R61, R17, 0x1, R5 ;  /* 0x00000001113d7819 */ /* 0x000fe20000010205 */
[----:B------:R-:W-:Y:S01]  /*0270*/  IMAD.WIDE.U32 R4, R28, 0x1000, RZ ;  /* 0x000010001c047825 */ /* 0x000fe200078e00ff */
[----:B------:R-:W-:Y:S02]  /*0280*/  LOP3.LUT R24, R85, 0x10, RZ, 0xfc, !PT ;  /* 0x0000001055187812 */ /* 0x000fe400078efcff */
[----:B------:R-:W-:Y:S01]  /*0290*/  SHF.L.U64.HI R53, R15, 0x1, R9 ;  /* 0x000000010f357819 */ /* 0x000fe20000010209 */
[----:B------:R-:W-:Y:S01]  /*02a0*/  IMAD.WIDE.U32 R8, R26, 0x1000, RZ ;  /* 0x000010001a087825 */ /* 0x000fe200078e00ff */
[-C--:B------:R-:W-:Y:S02]  /*02b0*/  LOP3.LUT R25, R4, R188.reuse, RZ, 0xfc, !PT ;  /* 0x000000bc04197212 */ /* 0x080fe400078efcff */
[----:B------:R-:W-:Y:S01]  /*02c0*/  LOP3.LUT R29, R85, 0x20, RZ, 0xfc, !PT ;  /* 0x00000020551d7812 */ /* 0x000fe200078efcff */
[----:B------:R-:W-:Y:S01]  /*02d0*/  IMAD.WIDE.U32 R6, R24, 0x1000, RZ ;  /* 0x0000100018067825 */ /* 0x000fe200078e00ff */
[----:B------:R-:W-:-:S02]  /*02e0*/  LOP3.LUT R13, R8, R188, RZ, 0xfc, !PT ;  /* 0x000000bc080d7212 */ /* 0x000fc400078efcff */
[----:B------:R-:W-:Y:S01]  /*02f0*/  SHF.L.U64.HI R59, R25, 0x1, R5 ;  /* 0x00000001193b7819 */ /* 0x000fe20000010205 */
[----:B------:R-:W-:Y:S01]  /*0300*/  IMAD.U32 R8, RZ, RZ, UR4 ;  /* 0x00000004ff087e24 */ /* 0x000fe2000f8e00ff */
[-C--:B------:R-:W-:Y:S01]  /*0310*/  LOP3.LUT R21, R6, R188.reuse, RZ, 0xfc, !PT ;  /* 0x000000bc06157212 */ /* 0x080fe200078efcff */
[----:B------:R-:W-:Y:S01]  /*0320*/  IMAD.WIDE.U32 R4, R29, 0x1000, RZ ;  /* 0x000010001d047825 */ /* 0x000fe200078e00ff */
[----:B------:R-:W-:Y:S01]  /*0330*/  LOP3.LUT R27, R85, 0x28, RZ, 0xfc, !PT ;  /* 0x00000028551b7812 */ /* 0x000fe200078efcff */
[----:B------:R-:W-:Y:S01]  /*0340*/  ULOP3.LUT UR4, UR17, 0xffe0, URZ, 0xc0, !UPT ;  /* 0x0000ffe011047892 */ /* 0x000fe2000f8ec03f */
[----:B------:R-:W-:Y:S01]  /*0350*/  SHF.L.U64.HI R55, R21, 0x1, R7 ;  /* 0x0000000115377819 */ /* 0x000fe20000010207 */
[----:B------:R-:W-:Y:S01]  /*0360*/  IMAD.SHL.U32 R60, R17, 0x2, RZ ;  /* 0x00000002113c7824 */ /* 0x000fe200078e00ff */
[----:B------:R-:W-:Y:S01]  /*0370*/  LOP3.LUT R2, R85, 0x38, RZ, 0xfc, !PT ;  /* 0x0000003855027812 */ /* 0x000fe200078efcff */
[----:B------:R-:W-:Y:S01]  /*0380*/  UIMAD UR5, UR4, UR19, URZ ;  /* 0x00000013040572a4 */ /* 0x000fe2000f8e023f */
[----:B------:R-:W-:Y:S01]  /*0390*/  IMAD.WIDE.U32 R6, R27, 0x1000, RZ ;  /* 0x000010001b067825 */ /* 0x000fe200078e00ff */
[----:B------:R-:W-:-:S02]  /*03a0*/  LOP3.LUT R11, R4, R188, RZ, 0xfc, !PT ;  /* 0x000000bc040b7212 */ /* 0x000fc400078efcff */
[----:B------:R-:W-:Y:S01]  /*03b0*/  ISETP.GE.AND P3, PT, R24, UR19, PT ;  /* 0x0000001318007c0c */ /* 0x000fe2000bf66270 */
[----:B------:R-:W-:Y:S01]  /*03c0*/  ULOP3.LUT UR4, UR5, 0x1f, UR17, 0xf8, !UPT ;  /* 0x0000001f05047892 */ /* 0x000fe2000f8ef811 */
[----:B------:R-:W-:Y:S01]  /*03d0*/  LOP3.LUT R22, R22, 0x18, R95, 0xf8, !PT ;  /* 0x0000001816167812 */ /* 0x000fe200078ef85f */
[----:B------:R-:W-:Y:S01]  /*03e0*/  IMAD.SHL.U32 R54, R21, 0x2, RZ ;  /* 0x0000000215367824 */ /* 0x000fe200078e00ff */
[----:B------:R-:W-:Y:S01]  /*03f0*/  SHF.L.U64.HI R51, R11, 0x1, R5 ;  /* 0x000000010b337819 */ /* 0x000fe20000010205 */
[----:B------:R-:W-:Y:S01]  /*0400*/  IMAD.WIDE.U32 R4, R2, 0x1000, RZ ;  /* 0x0000100002047825 */ /* 0x000fe200078e00ff */
[-C--:B------:R-:W-:Y:S01]  /*0410*/  LOP3.LUT R6, R6, R188.reuse, RZ, 0xfc, !PT ;  /* 0x000000bc06067212 */ /* 0x080fe200078efcff */
[----:B------:R-:W-:Y:S01]  /*0420*/  USHF.L.U32 UR25, UR4, 0x7, URZ ;  /* 0x0000000704197899 */ /* 0x000fe2000800063f */
[----:B------:R-:W-:Y:S01]  /*0430*/  R2UR UR18, R0 ;  /* 0x00000000001272ca */ /* 0x000fe200000e0000 */
[----:B------:R-:W-:Y:S01]  /*0440*/  IMAD.U32 R0, RZ, RZ, UR32 ;  /* 0x00000020ff007e24 */ /* 0x000fe2000f8e00ff */
[----:B------:R-:W-:Y:S01]  /*0450*/  SEL R64, R8, RZ, !P3 ;  /* 0x000000ff08407207 */ /* 0x000fe20005800000 */
[----:B------:R-:W-:Y:S01]  /*0460*/  UIMAD.WIDE UR10, UR25, 0x2, UR10 ;  /* 0x00000002190a78a5 */ /* 0x000fe2000f8e020a */
[----:B------:R-:W-:Y:S01]  /*0470*/  ISETP.GE.AND P3, PT, R29, UR19, PT ;  /* 0x000000131d007c0c */ /* 0x000fe2000bf66270 */
[----:B------:R-:W-:Y:S01]  /*0480*/  IMAD.SHL.U32 R50, R11, 0x2, RZ ;  /* 0x000000020b327824 */ /* 0x000fe200078e00ff */
[----:B------:R-:W-:Y:S01]  /*0490*/  ISETP.GE.U32.AND P0, PT, R22, 0x80, PT ;  /* 0x000000801600780c */ /* 0x000fe20003f06070 */
[----:B------:R-:W-:Y:S01]  /*04a0*/  IMAD.SHL.U32 R56, R25, 0x2, RZ ;  /* 0x0000000219387824 */ /* 0x000fe200078e00ff */
[----:B------:R-:W-:Y:S01]  /*04b0*/  SHF.L.U64.HI R49, R6, 0x1, R7 ;  /* 0x0000000106317819 */ /* 0x000fe20000010207 */
[----:B------:R-:W-:Y:S01]  /*04c0*/  IMAD.SHL.U32 R46, R13, 0x2, RZ ;  /* 0x000000020d2e7824 */ /* 0x000fe200078e00ff */
[----:B------:R-:W-:Y:S01]  /*04d0*/  ISETP.GE.AND P2, PT, R28, UR19, PT ;  /* 0x000000131c007c0c */ /* 0x000fe2000bf46270 */
[----:B------:R-:W-:Y:S01]  /*04e0*/  IMAD.SHL.U32 R52, R15, 0x2, RZ ;  /* 0x000000020f347824 */ /* 0x000fe200078e00ff */
[----:B------:R-:W-:Y:S01]  /*04f0*/  LOP3.LUT R7, R4, R188, RZ, 0xfc, !PT ;  /* 0x000000bc04077212 */ /* 0x000fe200078efcff */
[----:B------:R-:W-:Y:S01]  /*0500*/  IMAD.U32 R4, RZ, RZ, UR7 ;  /* 0x00000007ff047e24 */ /* 0x000fe2000f8e00ff */
[----:B------:R-:W-:Y:S01]  /*0510*/  SEL R67, R8, RZ, !P3 ;  /* 0x000000ff08437207 */ /* 0x000fe20005800000 */
[----:B------:R-:W-:Y:S01]  /*0520*/  USHF.R.U32.HI UR12, URZ, 0x2, UR18 ;  /* 0x000000023f0c7899 */ /* 0x000fe20008011612 */
[----:B------:R-:W-:Y:S01]  /*0530*/  ISETP.GE.AND.EX P0, PT, R0, RZ, PT, P0 ;  /* 0x000000ff0000720c */ /* 0x000fe20003f06300 */
[----:B------:R-:W-:Y:S01]  /*0540*/  IMAD.SHL.U32 R48, R6, 0x2, RZ ;  /* 0x0000000206307824 */ /* 0x000fe200078e00ff */
[----:B------:R-:W-:Y:S01]  /*0550*/  ISETP.GE.AND P3, PT, R26, UR19, PT ;  /* 0x000000131a007c0c */ /* 0x000fe2000bf66270 */
[----:B------:R-:W-:Y:S01]  /*0560*/  IMAD.SHL.U32 R44, R7, 0x2, RZ ;  /* 0x00000002072c7824 */ /* 0x000fe200078e00ff */
[----:B------:R-:W-:Y:S01]  /*0570*/  SEL R63, R8, RZ, !P2 ;  /* 0x000000ff083f7207 */ /* 0x000fe20005000000 */
[----:B------:R-:W-:Y:S01]  /*0580*/  UIMAD.WIDE UR8, UR25, 0x2, UR8 ;  /* 0x00000002190878a5 */ /* 0x000fe2000f8e0208 */
[----:B------:R-:W-:Y:S01]  /*0590*/  ISETP.GE.AND P2, PT, R3, UR19, PT ;  /* 0x0000001303007c0c */ /* 0x000fe2000bf46270 */
[----:B------:R-:W-:Y:S01]  /*05a0*/  USEL UR4, URZ, 0x4, !UP0 ;  /* 0x000000043f047887 */ /* 0x000fe2000c000000 */
[----:B------:R-:W-:Y:S01]  /*05b0*/  ISETP.GT.AND P0, PT, R4, -0x1, !P0 ;  /* 0xffffffff0400780c */ /* 0x000fe20004704270 */
[----:B------:R-:W-:Y:S01]  /*05c0*/  UIMAD.WIDE UR14, UR5, 0x4, UR14 ;  /* 0x00000004050e78a5 */ /* 0x000fe2000f8e020e */
[----:B------:R-:W-:-:S02]  /*05d0*/  SEL R68, R8, RZ, !P3 ;  /* 0x000000ff08447207 */ /* 0x000fc40005800000 */
[----:B------:R-:W-:Y:S01]  /*05e0*/  IADD3 R4, P3, R60, UR10, RZ ;  /* 0x0000000a3c047c10 */ /* 0x000fe2000ff7e0ff */
[----:B------:R-:W-:Y:S01]  /*05f0*/  IMAD.U32 R43, RZ, RZ, UR4 ;  /* 0x00000004ff2b7e24 */ /* 0x000fe2000f8e00ff */
[----:B------:R-:W-:Y:S01]  /*0600*/  SEL R65, R8, RZ, !P2 ;  /* 0x000000ff08417207 */ /* 0x000fe20005000000 */
[----:B------:R-:W-:Y:S01]  /*0610*/  ULOP3.LUT UR4, UR17, 0x1f, URZ, 0xc0, !UPT ;  /* 0x0000001f11047892 */ /* 0x000fe2000f8ec03f */
[----:B------:R-:W-:Y:S01]  /*0620*/  ISETP.GE.AND P2, PT, R27, UR19, PT ;  /* 0x000000131b007c0c */ /* 0x000fe2000bf46270 */
[----:B------:R-:W-:Y:S01]  /*0630*/  USHF.L.U32 UR17, UR17, 0xe, URZ ;  /* 0x0000000e11117899 */ /* 0x000fe2000800063f */
[----:B------:R-:W-:Y:S01]  /*0640*/  SHF.L.U64.HI R45, R7, 0x1, R5 ;  /* 0x00000001072d7819 */ /* 0x000fe20000010205 */
[----:B------:R-:W-:Y:S01]  /*0650*/  UIMAD.WIDE.U32 UR14, UR4, 0x4, UR14 ;  /* 0x00000004040e78a5 */ /* 0x000fe2000f8e000e */
[----:B------:R-:W-:Y:S02]  /*0660*/  IADD3.X R5, R61, UR11, RZ, P3, !PT ;  /* 0x0000000b3d057c10 */ /* 0x000fe40009ffe4ff */
[----:B------:R-:W-:-:S02]  /*0670*/  IADD3 R12, P3, R54, UR10, RZ ;  /* 0x0000000a360c7c10 */ /* 0x000fc4000ff7e0ff */
[----:B------:R-:W-:Y:S02]  /*0680*/  SEL R66, R8, RZ, !P2 ;  /* 0x000000ff08427207 */ /* 0x000fe40005000000 */
[----:B------:R-:W-:Y:S02]  /*0690*/  ISETP.GE.AND P2, PT, R2, UR19, PT ;  /* 0x0000001302007c0c */ /* 0x000fe4000bf46270 */
[----:B------:R-:W-:Y:S02]  /*06a0*/  SHF.L.U64.HI R47, R13, 0x1, R9 ;  /* 0x000000010d2f7819 */ /* 0x000fe40000010209 */
[----:B------:R-:W-:Y:S02]  /*06b0*/  SHF.R.U32.HI R0, RZ, 0x2, R96 ;  /* 0x00000002ff007819 */ /* 0x000fe40000011660 */
[----:B------:R-:W-:Y:S02]  /*06c0*/  IADD3.X R13, R55, UR11, RZ, P3, !PT ;  /* 0x0000000b370d7c10 */ /* 0x000fe40009ffe4ff */
[----:B------:R-:W-:-:S02]  /*06d0*/  IADD3 R30, P3, R50, UR10, RZ ;  /* 0x0000000a321e7c10 */ /* 0x000fc4000ff7e0ff */
[----:B------:R-:W-:Y:S02]  /*06e0*/  SEL R17, R8, RZ, !P2 ;  /* 0x000000ff08117207 */ /* 0x000fe40005000000 */
[----:B------:R-:W-:Y:S02]  /*06f0*/  SGXT.U32 R94, R0, 0x3 ;  /* 0x00000003005e781a */ /* 0x000fe40000000000 */
[----:B------:R-:W-:Y:S02]  /*0700*/  IADD3 R10, P2, R56, UR10, RZ ;  /* 0x0000000a380a7c10 */ /* 0x000fe4000ff5e0ff */
[----:B------:R-:W-:Y:S02]  /*0710*/  IADD3.X R31, R51, UR11, RZ, P3, !PT ;  /* 0x0000000b331f7c10 */ /* 0x000fe40009ffe4ff */
[----:B------:R-:W-:Y:S02]  /*0720*/  IADD3 R34, P3, R46, UR10, RZ ;  /* 0x0000000a2e227c10 */ /* 0x000fe4000ff7e0ff */
[----:B------:R-:W-:Y:S01]  /*0730*/  LOP3.LUT R0, R94, UR12, RZ, 0xfc, !PT ;  /* 0x0000000c5e007c12 */ /* 0x000fe2000f8efcff */
[----:B------:R-:W-:Y:S01]  /*0740*/  ULDC.64 UR12, c[0x0][0x210] ;  /* 0x00008400000c7ab9 */ /* 0x000fe20000000a00 */
[----:B------:R-:W-:Y:S01]  /*0750*/  IADD3.X R11, R59, UR11, RZ, P2, !PT ;  /* 0x0000000b3b0b7c10 */ /* 0x000fe200097fe4ff */
[----:B------:R-:W-:Y:S01]  /*0760*/  UIMAD.WIDE UR12, UR25, 0x2, UR12 ;  /* 0x00000002190c78a5 */ /* 0x000fe2000f8e020c */
[----:B------:R-:W-:-:S02]  /*0770*/  IADD3 R20, P2, R52, UR10, RZ ;  /* 0x0000000a34147c10 */ /* 0x000fc4000ff5e0ff */
[----:B------:R-:W-:Y:S02]  /*0780*/  ISETP.GE.AND P1, PT, R85, UR19, PT ;  /* 0x0000001355007c0c */ /* 0x000fe4000bf26270 */
[----:B------:R-:W-:Y:S02]  /*0790*/  IADD3.X R35, R47, UR11, RZ, P3, !PT ;  /* 0x0000000b2f237c10 */ /* 0x000fe40009ffe4ff */
[----:B------:R-:W-:Y:S02]  /*07a0*/  ISETP.LT.AND P3, PT, R0, UR19, P0 ;  /* 0x0000001300007c0c */ /* 0x000fe40008761270 */
[----:B------:R-:W-:Y:S02]  /*07b0*/  IADD3.X R21, R53, UR11, RZ, P2, !PT ;  /* 0x0000000b35157c10 */ /* 0x000fe400097fe4ff */
[----:B------:R-:W-:Y:S02]  /*07c0*/  IADD3 R32, P2, R48, UR10, RZ ;  /* 0x0000000a30207c10 */ /* 0x000fe4000ff5e0ff */
[----:B------:R-:W-:Y:S01]  /*07d0*/  SEL R62, R8, RZ, !P1 ;  /* 0x000000ff083e7207 */ /* 0x000fe20004800000 */
[----:B------:R-:W-:Y:S01]  /*07e0*/  IMAD.WIDE.U32 R8, R0, 0x1000, R22 ;  /* 0x0000100000087825 */ /* 0x000fe200078e0016 */
[----:B------:R-:W-:-:S02]  /*07f0*/  PLOP3.LUT P1, PT, PT, PT, UP0, 0x80, 0x0 ;  /* 0x000000000000781c */ /* 0x000fc40003f2f008 */
[----:B------:R-:W-:Y:S01]  /*0800*/  SEL R15, RZ, 0x10, !P3 ;  /* 0x00000010ff0f7807 */ /* 0x000fe20005800000 */
[----:B------:R-:W-:Y:S01]  /*0810*/  IMAD.MOV.U32 R222, RZ, RZ, R8 ;  /* 0x000000ffffde7224 */ /* 0x000fe200078e0008 */
[----:B------:R-:W-:Y:S01]  /*0820*/  IADD3.X R33, R49, UR11, RZ, P2, !PT ;  /* 0x0000000b31217c10 */ /* 0x000fe200097fe4ff */
[----:B------:R-:W-:Y:S01]  /*0830*/  IMAD.MOV.U32 R190, RZ, RZ, R9 ;  /* 0x000000ffffbe7224 */ /* 0x000fe200078e0009 */
[----:B------:R-:W-:Y:S02]  /*0840*/  IADD3 R36, P2, R44, UR10, RZ ;  /* 0x0000000a2c247c10 */ /* 0x000fe4000ff5e0ff */
[----:B------:R-:W-:Y:S02]  /*0850*/  LOP3.LUT R84, R0, 0x10, RZ, 0xfc, !PT ;  /* 0x0000001000547812 */ /* 0x000fe400078efcff */
[----:B------:R-:W-:Y:S02]  /*0860*/  SEL R42, R15, RZ, P1 ;  /* 0x000000ff0f2a7207 */ /* 0x000fe40000800000 */
[----:B------:R-:W-:Y:S01]  /*0870*/  LOP3.LUT R15, R188, 0x38, R96, 0x78, !PT ;  /* 0x00000038bc0f7812 */ /* 0x000fe200078e7860 */
[----:B------:R-:W-:Y:S01]  /*0880*/  IMAD.WIDE.U32 R6, R84, 0x1000, R22 ;  /* 0x0000100054067825 */ /* 0x000fe200078e0016 */
[----:B------:R-:W-:-:S02]  /*0890*/  ISETP.NE.U32.AND P5, PT, R62, RZ, PT ;  /* 0x000000ff3e00720c */ /* 0x000fc40003fa5070 */
[----:B------:R-:W-:Y:S01]  /*08a0*/  IADD3.X R37, R45, UR11, RZ, P2, !PT ;  /* 0x0000000b2d257c10 */ /* 0x000fe200097fe4ff */
[----:B------:R-:W-:Y:S01]  /*08b0*/  IMAD R16, R85, 0x40, R15 ;  /* 0x0000004055107824 */ /* 0x000fe200078e020f */
[----:B------:R-:W-:Y:S01]  /*08c0*/  LEA R38, P2, R8, UR8, 0x1 ;  /* 0x0000000808267c11 */ /* 0x000fe2000f8408ff */
[----:B------:R-:W-:Y:S01]  /*08d0*/  IMAD.MOV.U32 R187, RZ, RZ, R6 ;  /* 0x000000ffffbb7224 */ /* 0x000fe200078e0006 */
[----:B------:R-:W-:Y:S01]  /*08e0*/  LOP3.LUT R25, R96, 0x3f, RZ, 0xc0, !PT ;  /* 0x0000003f60197812 */ /* 0x000fe200078ec0ff */
[----:B------:R-:W-:Y:S01]  /*08f0*/  IMAD.MOV.U32 R186, RZ, RZ, R7 ;  /* 0x000000ffffba7224 */ /* 0x000fe200078e0007 */
[----:B------:R-:W-:Y:S02]  /*0900*/  P2R R18, PR, RZ, 0x1 ;  /* 0x00000001ff127803 */ /* 0x000fe40000000000 */
[----:B------:R-:W-:Y:S02]  /*0910*/  ISETP.NE.U32.AND P0, PT, R63, RZ, PT ;  /* 0x000000ff3f00720c */ /* 0x000fe40003f05070 */
[----:B------:R-:W-:-:S02]  /*0920*/  LEA.HI.X R39, R8, UR9, R9, 0x1, P2 ;  /* 0x0000000908277c11 */ /* 0x000fc400090f0c09 */
[----:B------:R-:W-:Y:S02]  /*0930*/  ISETP.GE.AND P1, PT, R25, UR19, PT ;  /* 0x0000001319007c0c */ /* 0x000fe4000bf26270 */
[----:B------:R-:W-:Y:S02]  /*0940*/  LEA R40, P2, R6, UR8, 0x1 ;  /* 0x0000000806287c11 */ /* 0x000fe4000f8408ff */
[----:B------:R-:W-:Y:S02]  /*0950*/  LEA R16, R16, UR16, 0x1 ;  /* 0x0000001010107c11 */ /* 0x000fe4000f8e08ff */
[----:B------:R-:W-:Y:S02]  /*0960*/  SEL R43, R43, RZ, !P1 ;  /* 0x000000ff2b2b7207 */ /* 0x000fe40004800000 */
[----:B------:R-:W-:Y:S01]  /*0970*/  LEA.HI.X R41, R6, UR9, R7, 0x1, P2 ;  /* 0x0000000906297c11 */ /* 0x000fe200090f0c07 */
[----:B------:R-:W-:Y:S01]  /*0980*/  @!PT LDS RZ, [RZ] ;  /* 0x00000000fffff984 */ /* 0x000fe20000000800 */
[----:B------:R-:W-:Y:S01]  /*0990*/  @!PT LDS RZ, [RZ] ;  /* 0x00000000fffff984 */ /* 0x000fe20000000800 */
[----:B------:R-:W-:Y:S01]  /*09a0*/  @!PT LDS RZ, [RZ] ;  /* 0x00000000fffff984 */ /* 0x000fe20000000800 */
[----:B------:R-:W-:Y:S01]  /*09b0*/  LDGSTS.E.BYPASS.128 [R16], desc[UR28][R4.64], P5 ;  /* 0x0000000004107fae */ /* 0x000fe2000a901c5c */
[----:B------:R-:W-:Y:S01]  /*09c0*/  ISETP.NE.U32.AND P1, PT, R64, RZ, PT ;  /* 0x000000ff4000720c */ /* 0x000fe20003f25070 */
[----:B------:R-:W-:Y:S01]  /*09d0*/  IMAD.SHL.U32 R6, R96, 0x2, RZ ;  /* 0x0000000260067824 */ /* 0x000fe200078e00ff */
[----:B------:R-:W-:Y:S01]  /*09e0*/  ISETP.NE.U32.AND P2, PT, R65, RZ, PT ;  /* 0x000000ff4100720c */ /* 0x000fe20003f45070 */
[----:B------:R-:W-:Y:S01]  /*09f0*/  LDGSTS.E.BYPASS.128 [R16+0x400], desc[UR28][R10.64], P0 ;  /* 0x004000000a107fae */ /* 0x000fe20008101c5c */
[----:B------:R-:W-:-:S02]  /*0a00*/  P2R R58, PR, RZ, 0x8 ;  /* 0x00000008ff3a7803 */ /* 0x000fc40000000000 */
[----:B------:R-:W-:Y:S02]  /*0a10*/  ISETP.NE.U32.AND P4, PT, R67, RZ, PT ;  /* 0x000000ff4300720c */ /* 0x000fe40003f85070 */
[----:B------:R-:W-:Y:S02]  /*0a20*/  ISETP.NE.U32.AND P3, PT, R66, RZ, PT ;  /* 0x000000ff4200720c */ /* 0x000fe40003f65070 */
[----:B------:R-:W-:Y:S02]  /*0a30*/  ISETP.NE.U32.AND P5, PT, R68, RZ, PT ;  /* 0x000000ff4400720c */ /* 0x000fe40003fa5070 */
[----:B------:R-:W-:Y:S01]  /*0a40*/  ISETP.NE.U32.AND P6, PT, R17, RZ, PT ;  /* 0x000000ff1100720c */ /* 0x000fe20003fc5070 */
[----:B------:R-:W-:Y:S01]  /*0a50*/  LDGSTS.E.BYPASS.128 [R16+0x800], desc[UR28][R12.64], P1 ;  /* 0x008000000c107fae */ /* 0x000fe20008901c5c */
[----:B------:R-:W-:Y:S02]  /*0a60*/  P2R R15, PR, RZ, 0x1 ;  /* 0x00000001ff0f7803 */ /* 0x000fe40000000000 */
[----:B------:R-:W-:Y:S01]  /*0a70*/  ISETP.NE.U32.AND P0, PT, R62, RZ, PT ;  /* 0x000000ff3e00720c */ /* 0x000fe20003f05070 */
[----:B------:R-:W-:Y:S01]  /*0a80*/  LDGSTS.E.BYPASS.128 [R16+0xc00], desc[UR28][R20.64], P2 ;  /* 0x00c0000014107fae */ /* 0x000fe20009101c5c */
[----:B------:R-:W-:-:S02]  /*0a90*/  LOP3.LUT R83, R0, 0x20, RZ, 0xfc, !PT ;  /* 0x0000002000537812 */ /* 0x000fc400078efcff */
[----:B------:R-:W-:Y:S01]  /*0aa0*/  LOP3.LUT R82, R0, 0x30, RZ, 0xfc, !PT ;  /* 0x0000003000527812 */ /* 0x000fe200078efcff */
[----:B------:R-:W-:Y:S01]  /*0ab0*/  LDGSTS.E.BYPASS.128 [R16+0x1000], desc[UR28][R30.64], P4 ;  /* 0x010000001e107fae */ /* 0x000fe2000a101c5c */
[----:B------:R-:W-:Y:S02]  /*0ac0*/  LEA R81, R25, UR16, 0x2 ;  /* 0x0000001019517c11 */ /* 0x000fe4000f8e10ff */
[----:B------:R-:W-:Y:S01]  /*0ad0*/  LOP3.LUT R79, R85, 0x40, RZ, 0xfc, !PT ;  /* 0x00000040554f7812 */ /* 0x000fe200078efcff */
[----:B------:R-:W-:Y:S01]  /*0ae0*/  LDGSTS.E.BYPASS.128 [R16+0x1400], desc[UR28][R32.64], P3 ;  /* 0x0140000020107fae */ /* 0x000fe20009901c5c */
[----:B------:R-:W-:Y:S02]  /*0af0*/  LOP3.LUT R77, R28, 0x40, RZ, 0xfc, !PT ;  /* 0x000000401c4d7812 */ /* 0x000fe400078efcff */
[----:B------:R-:W-:Y:S01]  /*0b00*/  LOP3.LUT R75, R24, 0x40, RZ, 0xfc, !PT ;  /* 0x00000040184b7812 */ /* 0x000fe200078efcff */
[----:B------:R-:W-:Y:S01]  /*0b10*/  LDGSTS.E.BYPASS.128 [R16+0x1800], desc[UR28][R34.64], P5 ;  /* 0x0180000022107fae */ /* 0x000fe2000a901c5c */
[----:B------:R-:W-:-:S03]  /*0b20*/  LOP3.LUT R80, R25, 0x40, RZ, 0xfc, !PT ;  /* 0x0000004019507812 */ /* 0x000fc600078efcff */
[----:B------:R-:W-:Y:S04]  /*0b30*/  LDGSTS.E.BYPASS.128 [R16+0x1c00], desc[UR28][R36.64], P6 ;  /* 0x01c0000024107fae */ /* 0x000fe8000b101c5c */
[----:B------:R-:W0:Y:S04]  /*0b40*/  LDGDEPBAR ;  /* 0x00000000000079af */ /* 0x000e280000000000 */
[----:B------:R1:W-:Y:S01]  /*0b50*/  LDGSTS.E.BYPASS.128 [R16+0x6000], desc[UR28][R4.64+0x80], P0 ;  /* 0x0600008004107fae */ /* 0x0003e20008101c5c */
[----:B------:R-:W-:Y:S02]  /*0b60*/  ISETP.NE.AND P0, PT, R15, RZ, PT ;  /* 0x000000ff0f00720c */ /* 0x000fe40003f05270 */
[----:B------:R-:W-:-:S05]  /*0b70*/  LOP3.LUT R15, R95, 0x18, R96, 0x48, !PT ;  /* 0x000000185f0f7812 */ /* 0x000fca00078e4860 */
[--C-:B------:R-:W-:Y:S02]  /*0b80*/  IMAD R69, R0, 0x20, R15.reuse ;  /* 0x0000002000457824 */ /* 0x100fe400078e020f */
[----:B------:R-:W-:-:S04]  /*0b90*/  IMAD R15, R83, 0x20, R15 ;  /* 0x00000020530f7824 */ /* 0x000fc800078e020f */
[----:B------:R2:W-:Y:S01]  /*0ba0*/  LDGSTS.E.BYPASS.128 [R16+0x6400], desc[UR28][R10.64+0x80], P0 ;  /* 0x064000800a107fae */ /* 0x0005e20008101c5c */
[----:B------:R-:W-:Y:S02]  /*0bb0*/  ISETP.NE.AND P0, PT, R18, RZ, PT ;  /* 0x000000ff1200720c */ /* 0x000fe40003f05270 */
[----:B------:R-:W-:Y:S01]  /*0bc0*/  LEA R18, R69, UR16, 0x1 ;  /* 0x0000001045127c11 */ /* 0x000fe2000f8e08ff */
[----:B------:R-:W-:Y:S01]  /*0bd0*/  LDGSTS.E.BYPASS.128 [R16+0x6800], desc[UR28][R12.64+0x80], P1 ;  /* 0x068000800c107fae */ /* 0x000fe20008901c5c */
[----:B------:R-:W-:-:S03]  /*0be0*/  ISETP.NE.U32.AND P1, PT, R42, RZ, PT ;  /* 0x000000ff2a00720c */ /* 0x000fc60003f25070 */
[----:B------:R3:W-:Y:S01]  /*0bf0*/  LDGSTS.E.BYPASS.128 [R16+0x6c00], desc[UR28][R20.64+0x80], P2 ;  /* 0x06c0008014107fae */ /* 0x0007e20009101c5c */
[----:B------:R-:W-:-:S03]  /*0c00*/  ISETP.LT.AND P2, PT, R84, UR19, P0 ;  /* 0x0000001354007c0c */ /* 0x000fc60008741270 */
[----:B------:R-:W-:Y:S01]  /*0c10*/  LDGSTS.E.BYPASS.128 [R16+0x7000], desc[UR28][R30.64+0x80], P4 ;  /* 0x070000801e107fae */ /* 0x000fe2000a101c5c */
[----:B-1----:R-:W-:Y:S01]  /*0c20*/  SEL R4, RZ, 0x10, !P2 ;  /* 0x00000010ff047807 */ /* 0x002fe20005000000 */
[----:B--2---:R-:W-:Y:S01]  /*0c30*/  IMAD.WIDE.U32 R10, R83, 0x1000, R22 ;  /* 0x00001000530a7825 */ /* 0x004fe200078e0016 */
[----:B------:R-:W-:Y:S01]  /*0c40*/  PLOP3.LUT P4, PT, PT, PT, UP0, 0x80, 0x0 ;  /* 0x000000000000781c */ /* 0x000fe20003f8f008 */
[----:B------:R-:W-:Y:S01]  /*0c50*/  LDGSTS.E.BYPASS.128 [R16+0x7400], desc[UR28][R32.64+0x80], P3 ;  /* 0x0740008020107fae */ /* 0x000fe20009901c5c */
[----:B------:R-:W-:Y:S01]  /*0c60*/  P2R R66, PR, RZ, 0x4 ;  /* 0x00000004ff427803 */ /* 0x000fe20000000000 */
[----:B------:R-:W-:Y:S01]  /*0c70*/  IMAD.MOV.U32 R185, RZ, RZ, R10 ;  /* 0x000000ffffb97224 */ /* 0x000fe200078e000a */
[----:B------:R-:W-:Y:S01]  /*0c80*/  PLOP3.LUT P2, PT, PT, PT, UP0, 0x80, 0x0 ;  /* 0x000000000000781c */ /* 0x000fe20003f4f008 */
[----:B------:R1:W-:Y:S01]  /*0c90*/  LDGSTS.E.BYPASS.128 [R16+0x7800], desc[UR28][R34.64+0x80], P5 ;  /* 0x0780008022107fae */ /* 0x0003e2000a901c5c */
[----:B---3--:R-:W-:Y:S01]  /*0ca0*/  LEA R20, R15, UR16, 0x1 ;  /* 0x000000100f147c11 */ /* 0x008fe2000f8e08ff */
[----:B------:R-:W-:-:S02]  /*0cb0*/  IMAD.MOV.U32 R184, RZ, RZ, R11 ;  /* 0x000000ffffb87224 */ /* 0x000fc400078e000b */
[----:B------:R-:W-:Y:S04]  /*0cc0*/  LDGSTS.E.BYPASS.128 [R16+0x7c00], desc[UR28][R36.64+0x80], P6 ;  /* 0x07c0008024107fae */ /* 0x000fe8000b101c5c */
[----:B------:R-:W0:Y:S04]  /*0cd0*/  LDGDEPBAR ;  /* 0x00000000000079af */ /* 0x000e280000000000 */
[----:B------:R-:W-:Y:S01]  /*0ce0*/  LDGSTS.E.BYPASS.128 [R18+0x18000], desc[UR28][R38.64], P1 ;  /* 0x1800000026127fae */ /* 0x000fe20008901c5c */
[----:B------:R-:W-:-:S04]  /*0cf0*/  PLOP3.LUT P1, PT, PT, PT, UP0, 0x80, 0x0 ;  /* 0x000000000000781c */ /* 0x000fc80003f2f008 */
[----:B------:R-:W-:Y:S02]  /*0d00*/  SEL R12, R4, RZ, P1 ;  /* 0x000000ff040c7207 */ /* 0x000fe40000800000 */
[----:B------:R-:W-:-:S04]  /*0d10*/  LEA R4, P1, R10, UR8, 0x1 ;  /* 0x000000080a047c11 */ /* 0x000fc8000f8208ff */
[----:B------:R-:W-:Y:S02]  /*0d20*/  LEA.HI.X R5, R10, UR9, R11, 0x1, P1 ;  /* 0x000000090a057c11 */ /* 0x000fe400088f0c0b */
[----:B------:R-:W-:Y:S01]  /*0d30*/  ISETP.NE.U32.AND P1, PT, R12, RZ, PT ;  /* 0x000000ff0c00720c */ /* 0x000fe20003f25070 */
[----:B------:R-:W-:-:S04]  /*0d40*/  IMAD.WIDE.U32 R12, R82, 0x1000, R22 ;  /* 0x00001000520c7825 */ /* 0x000fc800078e0016 */
[----:B------:R-:W-:Y:S02]  /*0d50*/  IMAD.MOV.U32 R92, RZ, RZ, R12 ;  /* 0x000000ffff5c7224 */ /* 0x000fe400078e000c */
[----:B------:R-:W-:-:S06]  /*0d60*/  IMAD.MOV.U32 R93, RZ, RZ, R13 ;  /* 0x000000ffff5d7224 */ /* 0x000fcc00078e000d */
[----:B------:R-:W-:Y:S01]  /*0d70*/  LDGSTS.E.BYPASS.128 [R18+0x18400], desc[UR28][R40.64], P1 ;  /* 0x1840000028127fae */ /* 0x000fe20008901c5c */
[----:B-1----:R-:W-:-:S04]  /*0d80*/  LEA R34, P1, R12, UR8, 0x1 ;  /* 0x000000080c227c11 */ /* 0x002fc8000f8208ff */
[----:B------:R-:W-:Y:S02]  /*0d90*/  LEA.HI.X R35, R12, UR9, R13, 0x1, P1 ;  /* 0x000000090c237c11 */ /* 0x000fe400088f0c0d */
[----:B------:R-:W-:-:S04]  /*0da0*/  ISETP.LT.AND P1, PT, R83, UR19, P0 ;  /* 0x0000001353007c0c */ /* 0x000fc80008721270 */
[----:B------:R-:W-:Y:S02]  /*0db0*/  SEL R17, RZ, 0x10, !P1 ;  /* 0x00000010ff117807 */ /* 0x000fe40004800000 */
[----:B------:R-:W-:Y:S02]  /*0dc0*/  P2R R69, PR, RZ, 0x2 ;  /* 0x00000002ff457803 */ /* 0x000fe40000000000 */
[----:B------:R-:W-:Y:S02]  /*0dd0*/  SEL R17, R17, RZ, P4 ;  /* 0x000000ff11117207 */ /* 0x000fe40002000000 */
[----:B------:R-:W-:Y:S02]  /*0de0*/  ISETP.NE.U32.AND P1, PT, R65, RZ, PT ;  /* 0x000000ff4100720c */ /* 0x000fe40003f25070 */
[----:B------:R-:W-:Y:S02]  /*0df0*/  ISETP.NE.U32.AND P4, PT, R17, RZ, PT ;  /* 0x000000ff1100720c */ /* 0x000fe40003f85070 */
[----:B------:R-:W-:-:S11]  /*0e00*/  P2R R17, PR, RZ, 0x1 ;  /* 0x00000001ff117803 */ /* 0x000fd60000000000 */
[----:B------:R1:W-:Y:S01]  /*0e10*/  LDGSTS.E.BYPASS.128 [R20+0x18000], desc[UR28][R4.64], P4 ;  /* 0x1800000004147fae */ /* 0x0003e2000a101c5c */
[----:B------:R-:W-:Y:S02]  /*0e20*/  ISETP.LT.AND P4, PT, R82, UR19, P0 ;  /* 0x0000001352007c0c */ /* 0x000fe40008781270 */
[----:B------:R-:W-:Y:S02]  /*0e30*/  IADD3 R30, P0, R60, UR12, RZ ;  /* 0x0000000c3c1e7c10 */ /* 0x000fe4000ff1e0ff */
[----:B------:R-:W-:Y:S02]  /*0e40*/  SEL R15, RZ, 0x10, !P4 ;  /* 0x00000010ff0f7807 */ /* 0x000fe40006000000 */
[----:B------:R-:W-:Y:S02]  /*0e50*/  IADD3.X R31, R61, UR13, RZ, P0, !PT ;  /* 0x0000000d3d1f7c10 */ /* 0x000fe400087fe4ff */
[----:B------:R-:W-:Y:S02]  /*0e60*/  SEL R15, R15, RZ, P2 ;  /* 0x000000ff0f0f7207 */ /* 0x000fe40001000000 */
[----:B------:R-:W-:Y:S01]  /*0e70*/  ISETP.NE.U32.AND P2, PT, R62, RZ, PT ;  /* 0x000000ff3e00720c */ /* 0x000fe20003f45070 */
[----:B-1----:R-:W-:Y:S01]  /*0e80*/  IMAD.MOV.U32 R4, RZ, RZ, 0x80 ;  /* 0x00000080ff047424 */ /* 0x002fe200078e00ff */
[----:B------:R-:W-:-:S02]  /*0e90*/  ISETP.NE.U32.AND P0, PT, R15, RZ, PT ;  /* 0x000000ff0f00720c */ /* 0x000fc40003f05070 */
[----:B------:R-:W-:Y:S01]  /*0ea0*/  P2R R72, PR, RZ, 0x10 ;  /* 0x00000010ff487803 */ /* 0x000fe20000000000 */
[----:B------:R-:W-:Y:S01]  /*0eb0*/  IMAD.WIDE.U32 R4, R25, R4, UR14 ;  /* 0x0000000e19047e25 */ /* 0x000fe2000f8e0004 */
[----:B------:R-:W-:-:S09]  /*0ec0*/  ISETP.NE.U32.AND P4, PT, R64, RZ, PT ;  /* 0x000000ff4000720c */ /* 0x000fd20003f85070 */
[----:B------:R1:W-:Y:S01]  /*0ed0*/  LDGSTS.E.BYPASS.128 [R18+0x18c00], desc[UR28][R34.64], P0 ;  /* 0x18c0000022127fae */ /* 0x0003e20008101c5c */
[----:B------:R-:W-:-:S03]  /*0ee0*/  IADD3 R32, P0, R56, UR12, RZ ;  /* 0x0000000c38207c10 */ /* 0x000fc6000ff1e0ff */
[----:B------:R-:W0:Y:S01]  /*0ef0*/  LDGDEPBAR ;  /* 0x00000000000079af */ /* 0x000e220000000000 */
[----:B------:R-:W-:Y:S02]  /*0f00*/  IADD3.X R33, R59, UR13, RZ, P0, !PT ;  /* 0x0000000d3b217c10 */ /* 0x000fe400087fe4ff */
[----:B------:R-:W-:-:S13]  /*0f10*/  ISETP.NE.U32.AND P0, PT, R43, RZ, PT ;  /* 0x000000ff2b00720c */ /* 0x000fda0003f05070 */
[----:B------:R2:W-:Y:S01]  /*0f20*/  LDGSTS.E [R81+0x1da00], desc[UR28][R4.64], P0 ;  /* 0x1da0000004517fae */ /* 0x0005e2000812185c */
[----:B-1----:R-:W-:-:S03]  /*0f30*/  IADD3 R34, P0, R54, UR12, RZ ;  /* 0x0000000c36227c10 */ /* 0x002fc6000ff1e0ff */
[----:B------:R-:W0:Y:S01]  /*0f40*/  LDGDEPBAR ;  /* 0x00000000000079af */ /* 0x000e220000000000 */
[----:B------:R-:W-:Y:S02]  /*0f50*/  IADD3.X R35, R55, UR13, RZ, P0, !PT ;  /* 0x0000000d37237c10 */ /* 0x000fe400087fe4ff */
[----:B------:R-:W-:Y:S01]  /*0f60*/  IADD3 R36, P0, R52, UR12, RZ ;  /* 0x0000000c34247c10 */ /* 0x000fe2000ff1e0ff */
[----:B------:R-:W-:Y:S01]  /*0f70*/  LDGSTS.E.BYPASS.128 [R16+0xc000], desc[UR28][R30.64], P2 ;  /* 0x0c0000001e107fae */ /* 0x000fe20009101c5c */
[----:B------:R-:W-:Y:S02]  /*0f80*/  ISETP.NE.U32.AND P2, PT, R67, RZ, PT ;  /* 0x000000ff4300720c */ /* 0x000fe40003f45070 */
[----:B------:R-:W-:Y:S02]  /*0f90*/  IADD3.X R37, R53, UR13, RZ, P0, !PT ;  /* 0x0000000d35257c10 */ /* 0x000fe400087fe4ff */
[----:B------:R-:W-:Y:S02]  /*0fa0*/  IADD3 R38, P0, R50, UR12, RZ ;  /* 0x0000000c32267c10 */ /* 0x000fe4000ff1e0ff */
[----:B------:R-:W-:-:S02]  /*0fb0*/  LOP3.LUT R67, R29, 0x40, RZ, 0xfc, !PT ;  /* 0x000000401d437812 */ /* 0x000fc400078efcff */
[----:B------:R-:W-:Y:S02]  /*0fc0*/  IADD3.X R39, R51, UR13, RZ, P0, !PT ;  /* 0x0000000d33277c10 */ /* 0x000fe400087fe4ff */
[----:B------:R-:W-:Y:S01]  /*0fd0*/  IADD3 R40, P0, R48, UR12, RZ ;  /* 0x0000000c30287c10 */ /* 0x000fe2000ff1e0ff */
[----:B------:R-:W-:-:S03]  /*0fe0*/  IMAD.SHL.U32 R65, R67, 0x2000, RZ ;  /* 0x0000200043417824 */ /* 0x000fc600078e00ff */
[----:B------:R-:W-:Y:S02]  /*0ff0*/  IADD3.X R41, R49, UR13, RZ, P0, !PT ;  /* 0x0000000d31297c10 */ /* 0x000fe400087fe4ff */
[----:B------:R-:W-:-:S04]  /*1000*/  IADD3 R42, P0, R46, UR12, RZ ;  /* 0x0000000c2e2a7c10 */ /* 0x000fc8000ff1e0ff */
[----:B------:R-:W-:Y:S02]  /*1010*/  IADD3.X R43, R47, UR13, RZ, P0, !PT ;  /* 0x0000000d2f2b7c10 */ /* 0x000fe400087fe4ff */
[----:B--2---:R-:W-:-:S04]  /*1020*/  IADD3 R4, P0, R44, UR12, RZ ;  /* 0x0000000c2c047c10 */ /* 0x004fc8000ff1e0ff */
[----:B------:R-:W-:Y:S02]  /*1030*/  IADD3.X R5, R45, UR13, RZ, P0, !PT ;  /* 0x0000000d2d057c10 */ /* 0x000fe400087fe4ff */
[----:B------:R-:W-:-:S04]  /*1040*/  ISETP.NE.U32.AND P0, PT, R63, RZ, PT ;  /* 0x000000ff3f00720c */ /* 0x000fc80003f05070 */
[----:B------:R-:W-:-:S09]  /*1050*/  P2R R15, PR, RZ, 0x1 ;  /* 0x00000001ff0f7803 */ /* 0x000fd20000000000 */
[----:B------:R-:W-:Y:S01]  /*1060*/  LDGSTS.E.BYPASS.128 [R16+0xc400], desc[UR28][R32.64], P0 ;  /* 0x0c40000020107fae */ /* 0x000fe20008101c5c */
[----:B------:R-:W-:-:S03]  /*1070*/  ISETP.NE.U32.AND P0, PT, R62, RZ, PT ;  /* 0x000000ff3e00720c */ /* 0x000fc60003f05070 */
[----:B------:R-:W-:Y:S04]  /*1080*/  LDGSTS.E.BYPASS.128 [R16+0xc800], desc[UR28][R34.64], P4 ;  /* 0x0c80000022107fae */ /* 0x000fe8000a101c5c */
[----:B------:R-:W-:Y:S04]  /*1090*/  LDGSTS.E.BYPASS.128 [R16+0xcc00], desc[UR28][R36.64], P1 ;  /* 0x0cc0000024107fae */ /* 0x000fe80008901c5c */
[----:B------:R-:W-:Y:S04]  /*10a0*/  LDGSTS.E.BYPASS.128 [R16+0xd000], desc[UR28][R38.64], P2 ;  /* 0x0d00000026107fae */ /* 0x000fe80009101c5c */
[----:B------:R-:W-:Y:S04]  /*10b0*/  LDGSTS.E.BYPASS.128 [R16+0xd400], desc[UR28][R40.64], P3 ;  /* 0x0d40000028107fae */ /* 0x000fe80009901c5c */
[----:B------:R-:W-:Y:S04]  /*10c0*/  LDGSTS.E.BYPASS.128 [R16+0xd800], desc[UR28][R42.64], P5 ;  /* 0x0d8000002a107fae */ /* 0x000fe8000a901c5c */
[----:B------:R-:W-:Y:S04]  /*10d0*/  LDGSTS.E.BYPASS.128 [R16+0xdc00], desc[UR28][R4.64], P6 ;  /* 0x0dc0000004107fae */ /* 0x000fe8000b101c5c */
[----:B------:R-:W0:Y:S04]  /*10e0*/  LDGDEPBAR ;  /* 0x00000000000079af */ /* 0x000e280000000000 */
[----:B------:R1:W-:Y:S01]  /*10f0*/  LDGSTS.E.BYPASS.128 [R16+0x12000], desc[UR28][R30.64+0x80], P0 ;  /* 0x120000801e107fae */ /* 0x0003e20008101c5c */
[----:B------:R-:W-:-:S02]  /*1100*/  ISETP.NE.AND P0, PT, R15, RZ, PT ;  /* 0x000000ff0f00720c */ /* 0x000fc40003f05270 */
[----:B-1----:R-:W-:-:S11]  /*1110*/  LOP3.LUT R31, R27, 0x40, RZ, 0xfc, !PT ;  /* 0x000000401b1f7812 */ /* 0x002fd600078efcff */
[----:B------:R1:W-:Y:S01]  /*1120*/  LDGSTS.E.BYPASS.128 [R16+0x12400], desc[UR28][R32.64+0x80], P0 ;  /* 0x1240008020107fae */ /* 0x0003e20008101c5c */
[----:B------:R-:W-:Y:S01]  /*1130*/  ISETP.NE.AND P0, PT, R17, RZ, PT ;  /* 0x000000ff1100720c */ /* 0x000fe20003f05270 */
[----:B------:R-:W-:Y:S02]  /*1140*/  IMAD.SHL.U32 R17, R79, 0x2000, RZ ;  /* 0x000020004f117824 */ /* 0x000fe400078e00ff */
[----:B------:R2:W-:Y:S01]  /*1150*/  LDGSTS.E.BYPASS.128 [R16+0x12800], desc[UR28][R34.64+0x80], P4 ;  /* 0x1280008022107fae */ /* 0x0005e2000a101c5c */
[----:B------:R-:W-:Y:S01]  /*1160*/  IMAD.SHL.U32 R63, R31, 0x2000, RZ ;  /* 0x000020001f3f7824 */ /* 0x000fe200078e00ff */
[----:B------:R-:W-:Y:S02]  /*1170*/  P2R R73, PR, RZ, 0x1 ;  /* 0x00000001ff497803 */ /* 0x000fe40000000000 */
[----:B------:R3:W-:Y:S04]  /*1180*/  LDGSTS.E.BYPASS.128 [R16+0x12c00], desc[UR28][R36.64+0x80], P1 ;  /* 0x12c0008024107fae */ /* 0x0007e80008901c5c */
[----:B------:R4:W-:Y:S01]  /*1190*/  LDGSTS.E.BYPASS.128 [R16+0x13000], desc[UR28][R38.64+0x80], P2 ;  /* 0x1300008026107fae */ /* 0x0009e20009101c5c */
[----:B-1----:R-:W-:-:S03]  /*11a0*/  LOP3.LUT R33, R26, 0x40, RZ, 0xfc, !PT ;  /* 0x000000401a217812 */ /* 0x002fc600078efcff */
[----:B------:R-:W-:Y:S01]  /*11b0*/  LDGSTS.E.BYPASS.128 [R16+0x13400], desc[UR28][R40.64+0x80], P3 ;  /* 0x1340008028107fae */ /* 0x000fe20009901c5c */
[----:B--2---:R-:W-:Y:S01]  /*11c0*/  LOP3.LUT R35, R3, 0x40, RZ, 0xfc, !PT ;  /* 0x0000004003237812 */ /* 0x004fe200078efcff */
[----:B------:R-:W-:Y:S02]  /*11d0*/  IMAD.SHL.U32 R61, R33, 0x2000, RZ ;  /* 0x00002000213d7824 */ /* 0x000fe400078e00ff */
[----:B------:R-:W-:Y:S01]  /*11e0*/  LDGSTS.E.BYPASS.128 [R16+0x13800], desc[UR28][R42.64+0x80], P5 ;  /* 0x138000802a107fae */ /* 0x000fe2000a901c5c */
[----:B------:R-:W-:Y:S01]  /*11f0*/  ISETP.GE.U32.AND P5, PT, R79, UR19, PT ;  /* 0x000000134f007c0c */ /* 0x000fe2000bfa6070 */
[----:B---3--:R-:W-:Y:S01]  /*1200*/  IMAD.SHL.U32 R37, R75, 0x2000, RZ ;  /* 0x000020004b257824 */ /* 0x008fe200078e00ff */
[----:B------:R-:W-:Y:S01]  /*1210*/  SHF.L.U64.HI R79, R79, 0xd, RZ ;  /* 0x0000000d4f4f7819 */ /* 0x000fe200000102ff */
[----:B------:R1:W-:Y:S01]  /*1220*/  LDGSTS.E.BYPASS.128 [R16+0x13c00], desc[UR28][R4.64+0x80], P6 ;  /* 0x13c0008004107fae */ /* 0x0003e2000b101c5c */
[----:B------:R-:W-:Y:S01]  /*1230*/  ISETP.GE.AND.EX P5, PT, RZ, UR33, PT, P5 ;  /* 0x00000021ff007c0c */ /* 0x000fe2000bfa6350 */
[C---:B----4-:R-:W-:Y:S01]  /*1240*/  IMAD.SHL.U32 R39, R77.reuse, 0x2000, RZ ;  /* 0x000020004d277824 */ /* 0x050fe200078e00ff */
[----:B------:R-:W-:Y:S01]  /*1250*/  ISETP.GE.U32.AND P6, PT, R77, UR19, PT ;  /* 0x000000134d007c0c */ /* 0x000fe2000bfc6070 */
[----:B------:R-:W0:Y:S01]  /*1260*/  LDGDEPBAR ;  /* 0x00000000000079af */ /* 0x000e220000000000 */
[----:B------:R-:W-:Y:S01]  /*1270*/  SEL R15, RZ, 0x10, P5 ;  /* 0x00000010ff0f7807 */ /* 0x000fe20002800000 */
[----:B------:R-:W-:Y:S01]  /*1280*/  BAR.SYNC.DEFER_BLOCKING 0x0 ;  /* 0x0000000000007b1d */ /* 0x000fe20000010000 */
[----:B------:R-:W-:-:S02]  /*1290*/  PLOP3.LUT P5, PT, PT, PT, UP1, 0x80, 0x0 ;  /* 0x000000000000781c */ /* 0x000fc40003faf018 */
[----:B------:R-:W-:Y:S02]  /*12a0*/  ISETP.GE.AND.EX P6, PT, RZ, UR33, PT, P6 ;  /* 0x00000021ff007c0c */ /* 0x000fe4000bfc6360 */
[----:B------:R-:W-:Y:S02]  /*12b0*/  SEL R48, R15, RZ, P5 ;  /* 0x000000ff0f307207 */ /* 0x000fe40002800000 */
[----:B------:R-:W-:Y:S02]  /*12c0*/  ISETP.GE.U32.AND P5, PT, R75, UR19, PT ;  /* 0x000000134b007c0c */ /* 0x000fe4000bfa6070 */
[----:B------:R-:W-:Y:S02]  /*12d0*/  SEL R15, RZ, 0x10, P6 ;  /* 0x00000010ff0f7807 */ /* 0x000fe40003000000 */
[----:B------:R-:W-:Y:S02]  /*12e0*/  PLOP3.LUT P6, PT, PT, PT, UP1, 0x80, 0x0 ;  /* 0x000000000000781c */ /* 0x000fe40003fcf018 */
[----:B------:R-:W-:-:S02]  /*12f0*/  ISETP.GE.AND.EX P5, PT, RZ, UR33, PT, P5 ;  /* 0x00000021ff007c0c */ /* 0x000fc4000bfa6350 */
[----:B------:R-:W-:Y:S02]  /*1300*/  SEL R49, R15, RZ, P6 ;  /* 0x000000ff0f317207 */ /* 0x000fe40003000000 */
[----:B------:R-:W-:Y:S02]  /*1310*/  ISETP.GE.U32.AND P6, PT, R35, UR19, PT ;  /* 0x0000001323007c0c */ /* 0x000fe4000bfc6070 */
[----:B-1----:R-:W-:Y:S02]  /*1320*/  SEL R4, RZ, 0x10, P5 ;  /* 0x00000010ff047807 */ /* 0x002fe40002800000 */
[----:B------:R-:W-:Y:S02]  /*1330*/  PLOP3.LUT P5, PT, PT, PT, UP1, 0x80, 0x0 ;  /* 0x000000000000781c */ /* 0x000fe40003faf018 */
[----:B------:R-:W-:Y:S02]  /*1340*/  ISETP.GE.AND.EX P6, PT, RZ, UR33, PT, P6 ;  /* 0x00000021ff007c0c */ /* 0x000fe4000bfc6360 */
[----:B------:R-:W-:-:S02]  /*1350*/  SEL R50, R4, RZ, P5 ;  /* 0x000000ff04327207 */ /* 0x000fc40002800000 */
[----:B------:R-:W-:Y:S02]  /*1360*/  ISETP.GE.U32.AND P5, PT, R67, UR19, PT ;  /* 0x0000001343007c0c */ /* 0x000fe4000bfa6070 */
[----:B------:R-:W-:Y:S02]  /*1370*/  SEL R4, RZ, 0x10, P6 ;  /* 0x00000010ff047807 */ /* 0x000fe40003000000 */
[----:B------:R-:W-:Y:S02]  /*1380*/  PLOP3.LUT P6, PT, PT, PT, UP1, 0x80, 0x0 ;  /* 0x000000000000781c */ /* 0x000fe40003fcf018 */
[----:B------:R-:W-:Y:S02]  /*1390*/  ISETP.GE.AND.EX P5, PT, RZ, UR33, PT, P5 ;  /* 0x00000021ff007c0c */ /* 0x000fe4000bfa6350 */
[----:B------:R-:W-:Y:S02]  /*13a0*/  SEL R21, R4, RZ, P6 ;  /* 0x000000ff04157207 */ /* 0x000fe40003000000 */
[----:B------:R-:W-:-:S02]  /*13b0*/  ISETP.GE.U32.AND P6, PT, R31, UR19, PT ;  /* 0x000000131f007c0c */ /* 0x000fc4000bfc6070 */
[----:B------:R-:W-:Y:S02]  /*13c0*/  SEL R4, RZ, 0x10, P5 ;  /* 0x00000010ff047807 */ /* 0x000fe40002800000 */
[----:B------:R-:W-:Y:S02]  /*13d0*/  PLOP3.LUT P5, PT, PT, PT, UP1, 0x80, 0x0 ;  /* 0x000000000000781c */ /* 0x000fe40003faf018 */
[----:B------:R-:W-:Y:S02]  /*13e0*/  ISETP.GE.AND.EX P6, PT, RZ, UR33, PT, P6 ;  /* 0x00000021ff007c0c */ /* 0x000fe4000bfc6360 */
[----:B------:R-:W-:Y:S02]  /*13f0*/  SEL R51, R4, RZ, P5 ;  /* 0x000000ff04337207 */ /* 0x000fe40002800000 */
[----:B------:R-:W-:Y:S02]  /*1400*/  SEL R4, RZ, 0x10, P6 ;  /* 0x00000010ff047807 */ /* 0x000fe40003000000 */
[----:B------:R-:W-:-:S02]  /*1410*/  ISETP.GE.U32.AND P6, PT, R33, UR19, PT ;  /* 0x0000001321007c0c */ /* 0x000fc4000bfc6070 */
[----:B------:R-:W-:Y:S02]  /*1420*/  PLOP3.LUT P5, PT, PT, PT, UP1, 0x80, 0x0 ;  /* 0x000000000000781c */ /* 0x000fe40003faf018 */
[----:B------:R-:W-:Y:S02]  /*1430*/  ISETP.GE.AND.EX P6, PT, RZ, UR33, PT, P6 ;  /* 0x00000021ff007c0c */ /* 0x000fe4000bfc6360 */
[----:B------:R-:W-:Y:S01]  /*1440*/  SEL R52, R4, RZ, P5 ;  /* 0x000000ff04347207 */ /* 0x000fe20002800000 */
[----:B------:R-:W-:Y:S01]  /*1450*/  IMAD.WIDE.U32 R4, R188, 0x2, RZ ;  /* 0x00000002bc047825 */ /* 0x000fe200078e00ff */
[----:B------:R-:W-:Y:S02]  /*1460*/  PLOP3.LUT P5, PT, PT, PT, UP1, 0x80, 0x0 ;  /* 0x000000000000781c */ /* 0x000fe40003faf018 */
[----:B------:R-:W-:Y:S02]  /*1470*/  SEL R15, RZ, 0x10, P6 ;  /* 0x00000010ff0f7807 */ /* 0x000fe40003000000 */
[----:B------:R-:W-:-:S02]  /*1480*/  LOP3.LUT R41, R2, 0x40, RZ, 0xfc, !PT ;  /* 0x0000004002297812 */ /* 0x000fc400078efcff */
[----:B------:R-:W-:Y:S02]  /*1490*/  SEL R53, R15, RZ, P5 ;  /* 0x000000ff0f357207 */ /* 0x000fe40002800000 */
[C---:B------:R-:W-:Y:S01]  /*14a0*/  ISETP.GE.U32.AND P5, PT, R41.reuse, UR19, PT ;  /* 0x0000001329007c0c */ /* 0x040fe2000bfa6070 */
[----:B------:R-:W-:Y:S01]  /*14b0*/  IMAD.SHL.U32 R59, R41, 0x2000, RZ ;  /* 0x00002000293b7824 */ /* 0x000fe200078e00ff */
[-C--:B------:R-:W-:Y:S01]  /*14c0*/  LOP3.LUT R78, R17, R4.reuse, RZ, 0xfc, !PT ;  /* 0x00000004114e7212 */ /* 0x080fe200078efcff */
[----:B------:R-:W-:Y:S01]  /*14d0*/  IMAD.SHL.U32 R17, R35, 0x2000, RZ ;  /* 0x0000200023117824 */ /* 0x000fe200078e00ff */
[----:B------:R-:W-:Y:S02]  /*14e0*/  ISETP.GE.AND.EX P5, PT, RZ, UR33, PT, P5 ;  /* 0x00000021ff007c0c */ /* 0x000fe4000bfa6350 */
[----:B------:R-:W-:Y:S02]  /*14f0*/  PLOP3.LUT P6, PT, PT, PT, UP1, 0x80, 0x0 ;  /* 0x000000000000781c */ /* 0x000fe40003fcf018 */
[----:B------:R-:W-:-:S02]  /*1500*/  LOP3.LUT R68, R17, R4, RZ, 0xfc, !PT ;  /* 0x0000000411447212 */ /* 0x000fc400078efcff */
[----:B------:R-:W-:Y:S02]  /*1510*/  SEL R17, RZ, 0x10, P5 ;  /* 0x00000010ff117807 */ /* 0x000fe40002800000 */
[----:B------:R-:W-:Y:S02]  /*1520*/  SHF.L.U64.HI R77, R77, 0xd, RZ ;  /* 0x0000000d4d4d7819 */ /* 0x000fe400000102ff */
[----:B------:R-:W-:Y:S02]  /*1530*/  LOP3.LUT R76, R39, R4, RZ, 0xfc, !PT ;  /* 0x00000004274c7212 */ /* 0x000fe400078efcff */
[----:B------:R-:W-:Y:S02]  /*1540*/  SHF.L.U64.HI R31, R31, 0xd, RZ ;  /* 0x0000000d1f1f7819 */ /* 0x000fe400000102ff */
[----:B------:R-:W-:Y:S02]  /*1550*/  LOP3.LUT R79, R79, R5, RZ, 0xfc, !PT ;  /* 0x000000054f4f7212 */ /* 0x000fe400078efcff */
[----:B------:R-:W-:-:S02]  /*1560*/  IADD3 R30, P5, R78, UR10, RZ ;  /* 0x0000000a4e1e7c10 */ /* 0x000fc4000ffbe0ff */
[----:B------:R-:W-:Y:S02]  /*1570*/  SHF.L.U64.HI R75, R75, 0xd, RZ ;  /* 0x0000000d4b4b7819 */ /* 0x000fe400000102ff */
[----:B------:R-:W-:Y:S02]  /*1580*/  SHF.L.U64.HI R33, R33, 0xd, RZ ;  /* 0x0000000d21217819 */ /* 0x000fe400000102ff */
[----:B------:R-:W-:Y:S02]  /*1590*/  LOP3.LUT R74, R37, R4, RZ, 0xfc, !PT ;  /* 0x00000004254a7212 */ /* 0x000fe400078efcff */
[----:B------:R-:W-:Y:S02]  /*15a0*/  SEL R54, R17, RZ, P6 ;  /* 0x000000ff11367207 */ /* 0x000fe40003000000 */
[----:B------:R-:W-:Y:S02]  /*15b0*/  LOP3.LUT R77, R77, R5, RZ, 0xfc, !PT ;  /* 0x000000054d4d7212 */ /* 0x000fe400078efcff */
[----:B------:R-:W-:-:S02]  /*15c0*/  IADD3 R32, P6, R76, UR10, RZ ;  /* 0x0000000a4c207c10 */ /* 0x000fc4000ffde0ff */
[----:B------:R-:W-:Y:S02]  /*15d0*/  SHF.L.U64.HI R35, R35, 0xd, RZ ;  /* 0x0000000d23237819 */ /* 0x000fe400000102ff */
[-C--:B------:R-:W-:Y:S02]  /*15e0*/  LOP3.LUT R64, R31, R5.reuse, RZ, 0xfc, !PT ;  /* 0x000000051f407212 */ /* 0x080fe400078efcff */
[----:B------:R-:W-:Y:S02]  /*15f0*/  IADD3.X R31, R79, UR11, RZ, P5, !PT ;  /* 0x0000000b4f1f7c10 */ /* 0x000fe4000affe4ff */
[-C--:B------:R-:W-:Y:S02]  /*1600*/  LOP3.LUT R75, R75, R5.reuse, RZ, 0xfc, !PT ;  /* 0x000000054b4b7212 */ /* 0x080fe400078efcff */
[----:B------:R-:W-:Y:S02]  /*1610*/  IADD3 R34, P5, R74, UR10, RZ ;  /* 0x0000000a4a227c10 */ /* 0x000fe4000ffbe0ff */
[----:B------:R-:W-:-:S02]  /*1620*/  LOP3.LUT R62, R33, R5, RZ, 0xfc, !PT ;  /* 0x00000005213e7212 */ /* 0x000fc400078efcff */
[----:B------:R-:W-:Y:S02]  /*1630*/  SHF.L.U64.HI R67, R67, 0xd, RZ ;  /* 0x0000000d43437819 */ /* 0x000fe400000102ff */
[-C--:B------:R-:W-:Y:S02]  /*1640*/  LOP3.LUT R65, R65, R4.reuse, RZ, 0xfc, !PT ;  /* 0x0000000441417212 */ /* 0x080fe400078efcff */
[----:B------:R-:W-:Y:S02]  /*1650*/  IADD3.X R33, R77, UR11, RZ, P6, !PT ;  /* 0x0000000b4d217c10 */ /* 0x000fe4000b7fe4ff */
[----:B------:R-:W-:Y:S02]  /*1660*/  LOP3.LUT R70, R35, R5, RZ, 0xfc, !PT ;  /* 0x0000000523467212 */ /* 0x000fe400078efcff */
[----:B------:R-:W-:Y:S02]  /*1670*/  IADD3 R36, P6, R68, UR10, RZ ;  /* 0x0000000a44247c10 */ /* 0x000fe4000ffde0ff */
[----:B------:R-:W-:-:S02]  /*1680*/  LOP3.LUT R63, R63, R4, RZ, 0xfc, !PT ;  /* 0x000000043f3f7212 */ /* 0x000fc400078efcff */
[----:B------:R-:W-:Y:S02]  /*1690*/  IADD3.X R35, R75, UR11, RZ, P5, !PT ;  /* 0x0000000b4b237c10 */ /* 0x000fe4000affe4ff */
[----:B------:R-:W-:Y:S02]  /*16a0*/  LOP3.LUT R67, R67, R5, RZ, 0xfc, !PT ;  /* 0x0000000543437212 */ /* 0x000fe400078efcff */
[----:B------:R-:W-:Y:S02]  /*16b0*/  IADD3 R38, P5, R65, UR10, RZ ;  /* 0x0000000a41267c10 */ /* 0x000fe4000ffbe0ff */
[----:B------:R-:W-:Y:S02]  /*16c0*/  SHF.L.U64.HI R41, R41, 0xd, RZ ;  /* 0x0000000d29297819 */ /* 0x000fe400000102ff */
[----:B------:R-:W-:Y:S02]  /*16d0*/  LOP3.LUT R61, R61, R4, RZ, 0xfc, !PT ;  /* 0x000000043d3d7212 */ /* 0x000fe400078efcff */
[----:B------:R-:W-:-:S02]  /*16e0*/  IADD3.X R37, R70, UR11, RZ, P6, !PT ;  /* 0x0000000b46257c10 */ /* 0x000fc4000b7fe4ff */
[----:B------:R-:W-:Y:S02]  /*16f0*/  IADD3 R40, P6, R63, UR10, RZ ;  /* 0x0000000a3f287c10 */ /* 0x000fe4000ffde0ff */
[----:B------:R-:W-:Y:S02]  /*1700*/  LOP3.LUT R15, R0, 0x40, RZ, 0xfc, !PT ;  /* 0x00000040000f7812 */ /* 0x000fe400078efcff */
[----:B------:R-:W-:Y:S02]  /*1710*/  IADD3.X R39, R67, UR11, RZ, P5, !PT ;  /* 0x0000000b43277c10 */ /* 0x000fe4000affe4ff */
[----:B------:R-:W-:Y:S02]  /*1720*/  IADD3 R42, P5, R61, UR10, RZ ;  /* 0x0000000a3d2a7c10 */ /* 0x000fe4000ffbe0ff */
[----:B------:R-:W-:Y:S02]  /*1730*/  LOP3.LUT R60, R41, R5, RZ, 0xfc, !PT ;  /* 0x00000005293c7212 */ /* 0x000fe400078efcff */
[----:B------:R-:W-:-:S02]  /*1740*/  LOP3.LUT R59, R59, R4, RZ, 0xfc, !PT ;  /* 0x000000043b3b7212 */ /* 0x000fc400078efcff */
[----:B------:R-:W-:Y:S02]  /*1750*/  IADD3.X R41, R64, UR11, RZ, P6, !PT ;  /* 0x0000000b40297c10 */ /* 0x000fe4000b7fe4ff */
[----:B------:R-:W-:Y:S02]  /*1760*/  ISETP.LT.U32.AND P6, PT, R15, UR19, PT ;  /* 0x000000130f007c0c */ /* 0x000fe4000bfc1070 */
[----:B------:R-:W-:Y:S02]  /*1770*/  IADD3.X R43, R62, UR11, RZ, P5, !PT ;  /* 0x0000000b3e2b7c10 */ /* 0x000fe4000affe4ff */
[----:B------:R-:W-:Y:S02]  /*1780*/  IADD3 R44, P5, R59, UR10, RZ ;  /* 0x0000000a3b2c7c10 */ /* 0x000fe4000ffbe0ff */
[----:B------:R-:W-:Y:S02]  /*1790*/  ISETP.LT.AND.EX P1, PT, RZ, UR33, P0, P6 ;  /* 0x00000021ff007c0c */ /* 0x000fe40008721360 */
[----:B------:R-:W-:-:S02]  /*17a0*/  IADD3.X R45, R60, UR11, RZ, P5, !PT ;  /* 0x0000000b3c2d7c10 */ /* 0x000fc4000affe4ff */
[----:B------:R-:W-:Y:S02]  /*17b0*/  PLOP3.LUT P5, PT, PT, PT, UP1, 0x80, 0x0 ;  /* 0x000000000000781c */ /* 0x000fe40003faf018 */
[----:B------:R-:W-:Y:S02]  /*17c0*/  SEL R17, RZ, 0x10, !P1 ;  /* 0x00000010ff117807 */ /* 0x000fe40004800000 */
[----:B------:R-:W-:Y:S02]  /*17d0*/  ISETP.NE.U32.AND P0, PT, R48, RZ, PT ;  /* 0x000000ff3000720c */ /* 0x000fe40003f05070 */
[----:B------:R-:W-:Y:S02]  /*17e0*/  SEL R55, R17, RZ, P5 ;  /* 0x000000ff11377207 */ /* 0x000fe40002800000 */
[----:B------:R-:W-:Y:S02]  /*17f0*/  LEA R239, P5, R15, R22, 0xc ;  /* 0x000000160fef7211 */ /* 0x000fe400078a60ff */
[----:B------:R-:W-:-:S02]  /*1800*/  LOP3.LUT R17, R84, 0x40, RZ, 0xfc, !PT ;  /* 0x0000004054117812 */ /* 0x000fc400078efcff */
[----:B------:R-:W-:Y:S02]  /*1810*/  LEA.HI.X R243, R15, UR32, RZ, 0xc, P5 ;  /* 0x000000200ff37c11 */ /* 0x000fe4000a8f64ff */
[----:B------:R-:W-:Y:S02]  /*1820*/  LEA R46, P5, R239, UR8, 0x1 ;  /* 0x00000008ef2e7c11 */ /* 0x000fe4000f8a08ff */
[----:B------:R-:W-:Y:S01]  /*1830*/  ISETP.NE.U32.AND P4, PT, R21, RZ, PT ;  /* 0x000000ff1500720c */ /* 0x000fe20003f85070 */
[----:B------:R-:W-:Y:S01]  /*1840*/  @!PT LDS RZ, [RZ] ;  /* 0x00000000fffff984 */ /* 0x000fe20000000800 */
[----:B------:R-:W-:Y:S01]  /*1850*/  @!PT LDS RZ, [RZ] ;  /* 0x00000000fffff984 */ /* 0x000fe20000000800 */
[----:B------:R-:W-:Y:S01]  /*1860*/  @!PT LDS RZ, [RZ] ;  /* 0x00000000fffff984 */ /* 0x000fe20000000800 */
[----:B------:R-:W-:Y:S01]  /*1870*/  LDGSTS.E.BYPASS.128 [R16+0x2000], desc[UR28][R30.64], P0 ;  /* 0x020000001e107fae */ /* 0x000fe20008101c5c */
[----:B------:R-:W-:Y:S02]  /*1880*/  LEA.HI.X R47, R239, UR9, R243, 0x1, P5 ;  /* 0x00000009ef2f7c11 */ /* 0x000fe4000a8f0cf3 */
[----:B------:R-:W-:Y:S02]  /*1890*/  LEA R240, P5, R17, R22, 0xc ;  /* 0x0000001611f07211 */ /* 0x000fe400078a60ff */
[----:B------:R-:W-:-:S02]  /*18a0*/  ISETP.NE.U32.AND P0, PT, R49, RZ, PT ;  /* 0x000000ff3100720c */ /* 0x000fc40003f05070 */
[----:B------:R-:W-:Y:S02]  /*18b0*/  LEA.HI.X R244, R17, UR32, RZ, 0xc, P5 ;  /* 0x0000002011f47c11 */ /* 0x000fe4000a8f64ff */
[----:B------:R-:W-:Y:S02]  /*18c0*/  ISETP.GE.U32.AND P5, PT, R80, UR19, PT ;  /* 0x0000001350007c0c */ /* 0x000fe4000bfa6070 */
[----:B------:R-:W-:Y:S02]  /*18d0*/  ISETP.NE.U32.AND P3, PT, R51, RZ, PT ;  /* 0x000000ff3300720c */ /* 0x000fe40003f65070 */
[----:B------:R-:W-:Y:S02]  /*18e0*/  ISETP.GE.AND.EX P5, PT, RZ, UR33, PT, P5 ;  /* 0x00000021ff007c0c */ /* 0x000fe4000bfa6350 */
[----:B------:R-:W-:Y:S02]  /*18f0*/  @P1 LOP3.LUT R19, R19, 0x10000, RZ, 0xfc, !PT ;  /* 0x0001000013131812 */ /* 0x000fe400078efcff */
[----:B------:R-:W-:Y:S01]  /*1900*/  SEL R56, RZ, 0x4, P5 ;  /* 0x00000004ff387807 */ /* 0x000fe20002800000 */
[----:B------:R-:W-:Y:S01]  /*1910*/  LDGSTS.E.BYPASS.128 [R16+0x2400], desc[UR28][R32.64], P0 ;  /* 0x0240000020107fae */ /* 0x000fe20008101c5c */
[----:B------:R-:W-:-:S02]  /*1920*/  ISETP.NE.U32.AND P5, PT, R50, RZ, PT ;  /* 0x000000ff3200720c */ /* 0x000fc40003fa5070 */
[----:B------:R-:W-:Y:S02]  /*1930*/  ISETP.NE.U32.AND P2, PT, R52, RZ, PT ;  /* 0x000000ff3400720c */ /* 0x000fe40003f45070 */
[----:B------:R-:W-:Y:S02]  /*1940*/  ISETP.NE.U32.AND P1, PT, R53, RZ, PT ;  /* 0x000000ff3500720c */ /* 0x000fe40003f25070 */
[----:B------:R-:W-:Y:S02]  /*1950*/  ISETP.NE.U32.AND P6, PT, R54, RZ, PT ;  /* 0x000000ff3600720c */ /* 0x000fe40003fc5070 */
[----:B------:R-:W-:Y:S02]  /*1960*/  P2R R71, PR, RZ, 0x1 ;  /* 0x00000001ff477803 */ /* 0x000fe40000000000 */
[----:B------:R-:W-:Y:S02]  /*1970*/  ISETP.NE.U32.AND P0, PT, R48, RZ, PT ;  /* 0x000000ff3000720c */ /* 0x000fe40003f05070 */
[----:B------:R-:W-:Y:S01]  /*1980*/  LOP3.LUT R21, R83, 0x40, RZ, 0xfc, !PT ;  /* 0x0000004053157812 */ /* 0x000fe200078efcff */
[----:B------:R-:W-:Y:S01]  /*1990*/  LDGSTS.E.BYPASS.128 [R16+0x2800], desc[UR28][R34.64], P5 ;  /* 0x0280000022107fae */ /* 0x000fe2000a901c5c */
[----:B------:R-:W-:-:S02]  /*19a0*/  P2R R52, PR, RZ, 0x10 ;  /* 0x00000010ff347803 */ /* 0x000fc40000000000 */
[----:B------:R-:W-:Y:S01]  /*19b0*/  LOP3.LUT R19, R19, 0xffff7fff, RZ, 0xc0, !PT ;  /* 0xffff7fff13137812 */ /* 0x000fe200078ec0ff */
        /* <DEDUP_REMOVED lines=8> */
[----:B------:R-:W-:-:S11]  /*1a40*/  LOP3.LUT R71, R85, 0x80, RZ, 0xfc, !PT ;  /* 0x0000008055477812 */ /* 0x000fd600078efcff */
[----:B------:R2:W-:Y:S01]  /*1a50*/  LDGSTS.E.BYPASS.128 [R16+0x8400], desc[UR28][R32.64+0x80], P0 ;  /* 0x0840008020107fae */ /* 0x0005e20008101c5c */
[----:B------:R-:W-:Y:S02]  /*1a60*/  ISETP.NE.AND P0, PT, R73, RZ, PT ;  /* 0x000000ff4900720c */ /* 0x000fe40003f05270 */
[----:B------:R-:W-:Y:S01]  /*1a70*/  LOP3.LUT R73, R25, 0x80, RZ, 0xfc, !PT ;  /* 0x0000008019497812 */ /* 0x000fe200078efcff */
[----:B------:R3:W-:Y:S01]  /*1a80*/  LDGSTS.E.BYPASS.128 [R16+0x8800], desc[UR28][R34.64+0x80], P5 ;  /* 0x0880008022107fae */ /* 0x0007e2000a901c5c */
[----:B------:R-:W-:Y:S02]  /*1a90*/  ISETP.NE.U32.AND P5, PT, R55, RZ, PT ;  /* 0x000000ff3700720c */ /* 0x000fe40003fa5070 */
[----:B------:R-:W-:Y:S01]  /*1aa0*/  LOP3.LUT R25, R82, 0x40, RZ, 0xfc, !PT ;  /* 0x0000004052197812 */ /* 0x000fe200078efcff */
[----:B------:R-:W-:Y:S01]  /*1ab0*/  LDGSTS.E.BYPASS.128 [R16+0x8c00], desc[UR28][R36.64+0x80], P4 ;  /* 0x08c0008024107fae */ /* 0x000fe2000a101c5c */
[----:B------:R-:W-:Y:S02]  /*1ac0*/  P2R R53, PR, RZ, 0x1 ;  /* 0x00000001ff357803 */ /* 0x000fe40000000000 */
[----:B------:R-:W-:Y:S01]  /*1ad0*/  LOP3.LUT R55, R26, 0x80, RZ, 0xfc, !PT ;  /* 0x000000801a377812 */ /* 0x000fe200078efcff */
[----:B------:R-:W-:Y:S04]  /*1ae0*/  LDGSTS.E.BYPASS.128 [R16+0x9000], desc[UR28][R38.64+0x80], P3 ;  /* 0x0900008026107fae */ /* 0x000fe80009901c5c */
[----:B------:R-:W-:Y:S04]  /*1af0*/  LDGSTS.E.BYPASS.128 [R16+0x9400], desc[UR28][R40.64+0x80], P2 ;  /* 0x0940008028107fae */ /* 0x000fe80009101c5c */
[----:B------:R-:W-:Y:S04]  /*1b00*/  LDGSTS.E.BYPASS.128 [R16+0x9800], desc[UR28][R42.64+0x80], P1 ;  /* 0x098000802a107fae */ /* 0x000fe80008901c5c */
[----:B------:R-:W-:Y:S04]  /*1b10*/  LDGSTS.E.BYPASS.128 [R16+0x9c00], desc[UR28][R44.64+0x80], P6 ;  /* 0x09c000802c107fae */ /* 0x000fe8000b101c5c */
[----:B------:R-:W0:Y:S04]  /*1b20*/  LDGDEPBAR ;  /* 0x00000000000079af */ /* 0x000e280000000000 */
[----:B------:R-:W-:Y:S01]  /*1b30*/  LDGSTS.E.BYPASS.128 [R18+0x19000], desc[UR28][R46.64], P5 ;  /* 0x190000002e127fae */ /* 0x000fe2000a901c5c */
[----:B------:R-:W-:-:S04]  /*1b40*/  LEA R241, P5, R21, R22, 0xc ;  /* 0x0000001615f17211 */ /* 0x000fc800078a60ff */
[----:B------:R-:W-:Y:S02]  /*1b50*/  LEA.HI.X R245, R21, UR32, RZ, 0xc, P5 ;  /* 0x0000002015f57c11 */ /* 0x000fe4000a8f64ff */
[----:B-1----:R-:W-:-:S04]  /*1b60*/  LEA R30, P5, R240, UR8, 0x1 ;  /* 0x00000008f01e7c11 */ /* 0x002fc8000f8a08ff */
[----:B------:R-:W-:Y:S02]  /*1b70*/  LEA.HI.X R31, R240, UR9, R244, 0x1, P5 ;  /* 0x00000009f01f7c11 */ /* 0x000fe4000a8f0cf4 */
[----:B------:R-:W-:-:S04]  /*1b80*/  ISETP.LT.U32.AND P5, PT, R17, UR19, PT ;  /* 0x0000001311007c0c */ /* 0x000fc8000bfa1070 */
[----:B------:R-:W-:Y:S02]  /*1b90*/  ISETP.LT.AND.EX P4, PT, RZ, UR33, P0, P5 ;  /* 0x00000021ff007c0c */ /* 0x000fe40008781350 */
[----:B------:R-:W-:Y:S02]  /*1ba0*/  PLOP3.LUT P5, PT, PT, PT, UP1, 0x80, 0x0 ;  /* 0x000000000000781c */ /* 0x000fe40003faf018 */
[----:B--2---:R-:W-:-:S04]  /*1bb0*/  SEL R32, RZ, 0x10, !P4 ;  /* 0x00000010ff207807 */ /* 0x004fc80006000000 */
[----:B---3--:R-:W-:Y:S02]  /*1bc0*/  SEL R34, R32, RZ, P5 ;  /* 0x000000ff20227207 */ /* 0x008fe40002800000 */
[----:B------:R-:W-:-:S03]  /*1bd0*/  LEA R32, P5, R241, UR8, 0x1 ;  /* 0x00000008f1207c11 */ /* 0x000fc6000f8a08ff */
[----:B------:R-:W-:Y:S02]  /*1be0*/  @P4 LOP3.LUT R19, R19, 0x8000, RZ, 0xfc, !PT ;  /* 0x0000800013134812 */ /* 0x000fe400078efcff */
[----:B------:R-:W-:Y:S02]  /*1bf0*/  LEA.HI.X R33, R241, UR9, R245, 0x1, P5 ;  /* 0x00000009f1217c11 */ /* 0x000fe4000a8f0cf5 */
[----:B------:R-:W-:Y:S02]  /*1c00*/  ISETP.NE.U32.AND P5, PT, R34, RZ, PT ;  /* 0x000000ff2200720c */ /* 0x000fe40003fa5070 */
[----:B------:R-:W-:-:S11]  /*1c10*/  LOP3.LUT R19, R19, 0xffffbfff, RZ, 0xc0, !PT ;  /* 0xffffbfff13137812 */ /* 0x000fd600078ec0ff */
[----:B------:R1:W-:Y:S01]  /*1c20*/  LDGSTS.E.BYPASS.128 [R18+0x19400], desc[UR28][R30.64], P5 ;  /* 0x194000001e127fae */ /* 0x0003e2000a901c5c */
[----:B------:R-:W-:-:S04]  /*1c30*/  ISETP.LT.U32.AND P5, PT, R21, UR19, PT ;  /* 0x0000001315007c0c */ /* 0x000fc8000bfa1070 */
[----:B------:R-:W-:Y:S02]  /*1c40*/  ISETP.LT.AND.EX P4, PT, RZ, UR33, P0, P5 ;  /* 0x00000021ff007c0c */ /* 0x000fe40008781350 */
[----:B------:R-:W-:Y:S02]  /*1c50*/  PLOP3.LUT P5, PT, PT, PT, UP1, 0x80, 0x0 ;  /* 0x000000000000781c */ /* 0x000fe40003faf018 */
[----:B------:R-:W-:-:S04]  /*1c60*/  SEL R34, RZ, 0x10, !P4 ;  /* 0x00000010ff227807 */ /* 0x000fc80006000000 */
[----:B------:R-:W-:Y:S02]  /*1c70*/  SEL R34, R34, RZ, P5 ;  /* 0x000000ff22227207 */ /* 0x000fe40002800000 */
[----:B------:R-:W-:-:S03]  /*1c80*/  ISETP.GE.U32.AND P5, PT, R73, UR19, PT ;  /* 0x0000001349007c0c */ /* 0x000fc6000bfa6070 */
[----:B------:R-:W-:Y:S02]  /*1c90*/  @P4 LOP3.LUT R19, R19, 0x4000, RZ, 0xfc, !PT ;  /* 0x0000400013134812 */ /* 0x000fe400078efcff */
[----:B------:R-:W-:Y:S02]  /*1ca0*/  ISETP.GE.AND.EX P5, PT, RZ, UR33, PT, P5 ;  /* 0x00000021ff007c0c */ /* 0x000fe4000bfa6350 */
[----:B------:R-:W-:Y:S02]  /*1cb0*/  LOP3.LUT R19, R19, 0xffffdfff, RZ, 0xc0, !PT ;  /* 0xffffdfff13137812 */ /* 0x000fe400078ec0ff */
[----:B------:R-:W-:Y:S02]  /*1cc0*/  SEL R51, RZ, 0x4, P5 ;  /* 0x00000004ff337807 */ /* 0x000fe40002800000 */
[----:B------:R-:W-:-:S13]  /*1cd0*/  ISETP.NE.U32.AND P5, PT, R34, RZ, PT ;  /* 0x000000ff2200720c */ /* 0x000fda0003fa5070 */
[----:B------:R2:W-:Y:S01]  /*1ce0*/  LDGSTS.E.BYPASS.128 [R20+0x19000], desc[UR28][R32.64], P5 ;  /* 0x1900000020147fae */ /* 0x0005e2000a901c5c */
[----:B------:R-:W-:-:S04]  /*1cf0*/  LEA R242, P5, R25, R22, 0xc ;  /* 0x0000001619f27211 */ /* 0x000fc800078a60ff */
[----:B------:R-:W-:Y:S02]  /*1d00*/  LEA.HI.X R246, R25, UR32, RZ, 0xc, P5 ;  /* 0x0000002019f67c11 */ /* 0x000fe4000a8f64ff */
[----:B------:R-:W-:-:S04]  /*1d10*/  LEA R34, P5, R242, UR8, 0x1 ;  /* 0x00000008f2227c11 */ /* 0x000fc8000f8a08ff */
[----:B------:R-:W-:Y:S02]  /*1d20*/  LEA.HI.X R35, R242, UR9, R246, 0x1, P5 ;  /* 0x00000009f2237c11 */ /* 0x000fe4000a8f0cf6 */
[----:B------:R-:W-:-:S04]  /*1d30*/  ISETP.LT.U32.AND P5, PT, R25, UR19, PT ;  /* 0x0000001319007c0c */ /* 0x000fc8000bfa1070 */
[----:B------:R-:W-:Y:S02]  /*1d40*/  ISETP.LT.AND.EX P4, PT, RZ, UR33, P0, P5 ;  /* 0x00000021ff007c0c */ /* 0x000fe40008781350 */
[----:B------:R-:W-:Y:S02]  /*1d50*/  PLOP3.LUT P5, PT, PT, PT, UP1, 0x80, 0x0 ;  /* 0x000000000000781c */ /* 0x000fe40003faf018 */
[----:B-1----:R-:W-:Y:S02]  /*1d60*/  SEL R30, RZ, 0x10, !P4 ;  /* 0x00000010ff1e7807 */ /* 0x002fe40006000000 */
[----:B------:R-:W-:Y:S02]  /*1d70*/  ISETP.NE.U32.AND P0, PT, R49, RZ, PT ;  /* 0x000000ff3100720c */ /* 0x000fe40003f05070 */
[----:B------:R-:W-:Y:S02]  /*1d80*/  SEL R30, R30, RZ, P5 ;  /* 0x000000ff1e1e7207 */ /* 0x000fe40002800000 */
[----:B------:R-:W-:Y:S01]  /*1d90*/  PLOP3.LUT P5, PT, PT, PT, UP1, 0x80, 0x0 ;  /* 0x000000000000781c */ /* 0x000fe20003faf018 */
[----:B------:R-:W-:Y:S01]  /*1da0*/  UISETP.GT.AND UP1, UPT, UR6, 0xbf, UPT ;  /* 0x000000bf0600788c */ /* 0x000fe2000bf24270 */
[----:B------:R-:W-:-:S02]  /*1db0*/  P2R R47, PR, RZ, 0x1 ;  /* 0x00000001ff2f7803 */ /* 0x000fc40000000000 */
[----:B------:R-:W-:Y:S02]  /*1dc0*/  SEL R56, R56, RZ, P5 ;  /* 0x000000ff38387207 */ /* 0x000fe40002800000 */
[----:B------:R-:W-:Y:S02]  /*1dd0*/  ISETP.NE.U32.AND P5, PT, R30, RZ, PT ;  /* 0x000000ff1e00720c */ /* 0x000fe40003fa5070 */
[----:B------:R-:W-:Y:S02]  /*1de0*/  @P4 LOP3.LUT R19, R19, 0x2000, RZ, 0xfc, !PT ;  /* 0x0000200013134812 */ /* 0x000fe400078efcff */
[----:B------:R-:W-:Y:S02]  /*1df0*/  ISETP.NE.U32.AND P4, PT, R48, RZ, PT ;  /* 0x000000ff3000720c */ /* 0x000fe40003f85070 */
[----:B------:R-:W-:-:S07]  /*1e00*/  LOP3.LUT R19, R19, 0xfffffbff, RZ, 0xc0, !PT ;  /* 0xfffffbff13137812 */ /* 0x000fce00078ec0ff */
[----:B------:R1:W-:Y:S01]  /*1e10*/  LDGSTS.E.BYPASS.128 [R18+0x19c00], desc[UR28][R34.64], P5 ;  /* 0x19c0000022127fae */ /* 0x0003e2000a901c5c */
[----:B------:R-:W-:-:S03]  /*1e20*/  LEA R38, P5, R80, UR14, 0x7 ;  /* 0x0000000e50267c11 */ /* 0x000fc6000f8a38ff */
[----:B------:R-:W0:Y:S01]  /*1e30*/  LDGDEPBAR ;  /* 0x00000000000079af */ /* 0x000e220000000000 */
[----:B------:R-:W-:Y:S02]  /*1e40*/  LEA.HI.X R39, R80, UR15, RZ, 0x7, P5 ;  /* 0x0000000f50277c11 */ /* 0x000fe4000a8f3cff */
[----:B------:R-:W-:-:S04]  /*1e50*/  ISETP.GE.U32.AND P5, PT, R71, UR19, PT ;  /* 0x0000001347007c0c */ /* 0x000fc8000bfa6070 */
[----:B------:R-:W-:-:S04]  /*1e60*/  ISETP.GE.AND.EX P5, PT, RZ, UR33, PT, P5 ;  /* 0x00000021ff007c0c */ /* 0x000fc8000bfa6350 */
[----:B--2---:R-:W-:Y:S02]  /*1e70*/  SEL R32, RZ, 0x10, P5 ;  /* 0x00000010ff207807 */ /* 0x004fe40002800000 */
[----:B------:R-:W-:-:S13]  /*1e80*/  ISETP.NE.U32.AND P5, PT, R56, RZ, PT ;  /* 0x000000ff3800720c */ /* 0x000fda0003fa5070 */
[----:B------:R2:W-:Y:S01]  /*1e90*/  LDGSTS.E [R81+0x1db00], desc[UR28][R38.64], P5 ;  /* 0x1db0000026517fae */ /* 0x0005e2000a92185c */
[----:B------:R-:W-:-:S03]  /*1ea0*/  IADD3 R30, P5, R78, UR12, RZ ;  /* 0x0000000c4e1e7c10 */ /* 0x000fc6000ffbe0ff */
[----:B------:R-:W0:Y:S01]  /*1eb0*/  LDGDEPBAR ;  /* 0x00000000000079af */ /* 0x000e220000000000 */
[----:B------:R-:W-:Y:S02]  /*1ec0*/  IADD3.X R31, R79, UR13, RZ, P5, !PT ;  /* 0x0000000d4f1f7c10 */ /* 0x000fe4000affe4ff */
[----:B------:R-:W-:-:S03]  /*1ed0*/  PLOP3.LUT P5, PT, PT, PT, UP1, 0x80, 0x0 ;  /* 0x000000000000781c */ /* 0x000fc60003faf018 */
[----:B------:R-:W-:Y:S01]  /*1ee0*/  LDGSTS.E.BYPASS.128 [R16+0xe000], desc[UR28][R30.64], P4 ;  /* 0x0e0000001e107fae */ /* 0x000fe2000a101c5c */
[----:B------:R-:W-:Y:S02]  /*1ef0*/  SEL R46, R32, RZ, P5 ;  /* 0x000000ff202e7207 */ /* 0x000fe40002800000 */
[----:B------:R-:W-:Y:S02]  /*1f00*/  IADD3 R32, P5, R76, UR12, RZ ;  /* 0x0000000c4c207c10 */ /* 0x000fe4000ffbe0ff */
[----:B------:R-:W-:Y:S02]  /*1f10*/  ISETP.NE.AND P4, PT, R52, RZ, PT ;  /* 0x000000ff3400720c */ /* 0x000fe40003f85270 */
[----:B------:R-:W-:Y:S02]  /*1f20*/  IADD3.X R33, R77, UR13, RZ, P5, !PT ;  /* 0x0000000d4d217c10 */ /* 0x000fe4000affe4ff */
[----:B-1----:R-:W-:Y:S02]  /*1f30*/  IADD3 R34, P5, R74, UR12, RZ ;  /* 0x0000000c4a227c10 */ /* 0x002fe4000ffbe0ff */
[----:B------:R-:W-:Y:S01]  /*1f40*/  LOP3.LUT R52, R28, 0x80, RZ, 0xfc, !PT ;  /* 0x000000801c347812 */ /* 0x000fe200078efcff */
[----:B------:R-:W-:Y:S01]  /*1f50*/  LDGSTS.E.BYPASS.128 [R16+0xe400], desc[UR28][R32.64], P0 ;  /* 0x0e40000020107fae */ /* 0x000fe20008101c5c */
[----:B------:R-:W-:-:S02]  /*1f60*/  IADD3.X R35, R75, UR13, RZ, P5, !PT ;  /* 0x0000000d4b237c10 */ /* 0x000fc4000affe4ff */
[----:B------:R-:W-:Y:S02]  /*1f70*/  IADD3 R36, P5, R68, UR12, RZ ;  /* 0x0000000c44247c10 */ /* 0x000fe4000ffbe0ff */
[----:B------:R-:W-:Y:S02]  /*1f80*/  ISETP.NE.U32.AND P0, PT, R48, RZ, PT ;  /* 0x000000ff3000720c */ /* 0x000fe40003f05070 */
[----:B------:R-:W-:Y:S02]  /*1f90*/  IADD3.X R37, R70, UR13, RZ, P5, !PT ;  /* 0x0000000d46257c10 */ /* 0x000fe4000affe4ff */
[----:B--2---:R-:W-:Y:S02]  /*1fa0*/  IADD3 R38, P5, R65, UR12, RZ ;  /* 0x0000000c41267c10 */ /* 0x004fe4000ffbe0ff */
[----:B------:R-:W-:Y:S02]  /*1fb0*/  LOP3.LUT R65, R24, 0x80, RZ, 0xfc, !PT ;  /* 0x0000008018417812 */ /* 0x000fe400078efcff */
[----:B------:R-:W-:Y:S01]  /*1fc0*/  IADD3.X R39, R67, UR13, RZ, P5, !PT ;  /* 0x0000000d43277c10 */ /* 0x000fe2000affe4ff */
[----:B------:R-:W-:Y:S01]  /*1fd0*/  IMAD.SHL.U32 R67, R52, 0x2000, RZ ;  /* 0x0000200034437824 */ /* 0x000fe200078e00ff */
[----:B------:R-:W-:-:S02]  /*1fe0*/  IADD3 R40, P5, R63, UR12, RZ ;  /* 0x0000000c3f287c10 */ /* 0x000fc4000ffbe0ff */
[----:B------:R-:W-:Y:S01]  /*1ff0*/  LOP3.LUT R63, R3, 0x80, RZ, 0xfc, !PT ;  /* 0x00000080033f7812 */ /* 0x000fe200078efcff */
[----:B------:R-:W-:Y:S01]  /*2000*/  IMAD.SHL.U32 R3, R71, 0x2000, RZ ;  /* 0x0000200047037824 */ /* 0x000fe200078e00ff */
[----:B------:R-:W-:Y:S02]  /*2010*/  IADD3.X R41, R64, UR13, RZ, P5, !PT ;  /* 0x0000000d40297c10 */ /* 0x000fe4000affe4ff */
[----:B------:R-:W-:Y:S02]  /*2020*/  IADD3 R42, P5, R61, UR12, RZ ;  /* 0x0000000c3d2a7c10 */ /* 0x000fe4000ffbe0ff */
[----:B------:R-:W-:Y:S02]  /*2030*/  LOP3.LUT R61, R29, 0x80, RZ, 0xfc, !PT ;  /* 0x000000801d3d7812 */ /* 0x000fe400078efcff */
[----:B------:R-:W-:Y:S02]  /*2040*/  IADD3.X R43, R62, UR13, RZ, P5, !PT ;  /* 0x0000000d3e2b7c10 */ /* 0x000fe4000affe4ff */
[----:B------:R-:W-:-:S02]  /*2050*/  IADD3 R44, P5, R59, UR12, RZ ;  /* 0x0000000c3b2c7c10 */ /* 0x000fc4000ffbe0ff */
[----:B------:R-:W-:Y:S02]  /*2060*/  LOP3.LUT R59, R27, 0x80, RZ, 0xfc, !PT ;  /* 0x000000801b3b7812 */ /* 0x000fe400078efcff */
[----:B------:R-:W-:Y:S02]  /*2070*/  IADD3.X R45, R60, UR13, RZ, P5, !PT ;  /* 0x0000000d3c2d7c10 */ /* 0x000fe4000affe4ff */
[----:B------:R-:W-:Y:S02]  /*2080*/  ISETP.NE.U32.AND P5, PT, R50, RZ, PT ;  /* 0x000000ff3200720c */ /* 0x000fe40003fa5070 */
[----:B------:R-:W-:Y:S02]  /*2090*/  SHF.L.U64.HI R71, R71, 0xd, RZ ;  /* 0x0000000d47477819 */ /* 0x000fe400000102ff */
[----:B------:R-:W-:Y:S02]  /*20a0*/  LOP3.LUT R70, R3, R4, RZ, 0xfc, !PT ;  /* 0x0000000403467212 */ /* 0x000fe400078efcff */
[----:B------:R-:W-:-:S02]  /*20b0*/  LOP3.LUT R71, R71, R5, RZ, 0xfc, !PT ;  /* 0x0000000547477212 */ /* 0x000fc400078efcff */
[----:B------:R-:W-:Y:S02]  /*20c0*/  LOP3.LUT R75, R0, 0x80, RZ, 0xfc, !PT ;  /* 0x00000080004b7812 */ /* 0x000fe400078efcff */
[----:B------:R-:W-:-:S03]  /*20d0*/  LOP3.LUT R67, R67, R4, RZ, 0xfc, !PT ;  /* 0x0000000443437212 */ /* 0x000fc600078efcff */
[----:B------:R-:W-:Y:S04]  /*20e0*/  LDGSTS.E.BYPASS.128 [R16+0xe800], desc[UR28][R34.64], P5 ;  /* 0x0e80000022107fae */ /* 0x000fe8000a901c5c */
[----:B------:R-:W-:Y:S04]  /*20f0*/  LDGSTS.E.BYPASS.128 [R16+0xec00], desc[UR28][R36.64], P4 ;  /* 0x0ec0000024107fae */ /* 0x000fe8000a101c5c */
[----:B------:R-:W-:Y:S04]  /*2100*/  LDGSTS.E.BYPASS.128 [R16+0xf000], desc[UR28][R38.64], P3 ;  /* 0x0f00000026107fae */ /* 0x000fe80009901c5c */
[----:B------:R-:W-:Y:S04]  /*2110*/  LDGSTS.E.BYPASS.128 [R16+0xf400], desc[UR28][R40.64], P2 ;  /* 0x0f40000028107fae */ /* 0x000fe80009101c5c */
[----:B------:R-:W-:Y:S04]  /*2120*/  LDGSTS.E.BYPASS.128 [R16+0xf800], desc[UR28][R42.64], P1 ;  /* 0x0f8000002a107fae */ /* 0x000fe80008901c5c */
[----:B------:R-:W-:Y:S04]  /*2130*/  LDGSTS.E.BYPASS.128 [R16+0xfc00], desc[UR28][R44.64], P6 ;  /* 0x0fc000002c107fae */ /* 0x000fe8000b101c5c */
[----:B------:R-:W0:Y:S04]  /*2140*/  LDGDEPBAR ;  /* 0x00000000000079af */ /* 0x000e280000000000 */
[----:B------:R-:W-:Y:S01]  /*2150*/  LDGSTS.E.BYPASS.128 [R16+0x14000], desc[UR28][R30.64+0x80], P0 ;  /* 0x140000801e107fae */ /* 0x000fe20008101c5c */
[----:B------:R-:W-:-:S13]  /*2160*/  ISETP.NE.AND P0, PT, R47, RZ, PT ;  /* 0x000000ff2f00720c */ /* 0x000fda0003f05270 */
[----:B------:R-:W-:Y:S01]  /*2170*/  LDGSTS.E.BYPASS.128 [R16+0x14400], desc[UR28][R32.64+0x80], P0 ;  /* 0x1440008020107fae */ /* 0x000fe20008101c5c */
[----:B------:R-:W-:Y:S02]  /*2180*/  ISETP.NE.AND P0, PT, R53, RZ, PT ;  /* 0x000000ff3500720c */ /* 0x000fe40003f05270 */
[----:B------:R-:W-:Y:S01]  /*2190*/  LOP3.LUT R53, R2, 0x80, RZ, 0xfc, !PT ;  /* 0x0000008002357812 */ /* 0x000fe200078efcff */
[----:B------:R1:W-:Y:S01]  /*21a0*/  LDGSTS.E.BYPASS.128 [R16+0x14800], desc[UR28][R34.64+0x80], P5 ;  /* 0x1480008022107fae */ /* 0x0003e2000a901c5c */
[----:B------:R-:W-:-:S03]  /*21b0*/  ISETP.GE.U32.AND P5, PT, R52, UR19, PT ;  /* 0x0000001334007c0c */ /* 0x000fc6000bfa6070 */
[----:B------:R2:W-:Y:S01]  /*21c0*/  LDGSTS.E.BYPASS.128 [R16+0x14c00], desc[UR28][R36.64+0x80], P4 ;  /* 0x14c0008024107fae */ /* 0x0005e2000a101c5c */
[----:B------:R-:W-:-:S03]  /*21d0*/  ISETP.GE.AND.EX P5, PT, RZ, UR33, PT, P5 ;  /* 0x00000021ff007c0c */ /* 0x000fc6000bfa6350 */
[----:B------:R3:W-:Y:S01]  /*21e0*/  LDGSTS.E.BYPASS.128 [R16+0x15000], desc[UR28][R38.64+0x80], P3 ;  /* 0x1500008026107fae */ /* 0x0007e20009901c5c */
[----:B------:R-:W-:Y:S02]  /*21f0*/  SEL R28, RZ, 0x10, P5 ;  /* 0x00000010ff1c7807 */ /* 0x000fe40002800000 */
[----:B------:R-:W-:Y:S01]  /*2200*/  ISETP.GE.U32.AND P5, PT, R65, UR19, PT ;  /* 0x0000001341007c0c */ /* 0x000fe2000bfa6070 */
[----:B------:R4:W-:Y:S01]  /*2210*/  LDGSTS.E.BYPASS.128 [R16+0x15400], desc[UR28][R40.64+0x80], P2 ;  /* 0x1540008028107fae */ /* 0x0009e20009101c5c */
[----:B-1----:R-:W-:Y:S02]  /*2220*/  IMAD.SHL.U32 R35, R61, 0x2000, RZ ;  /* 0x000020003d237824 */ /* 0x002fe400078e00ff */
[----:B------:R-:W-:Y:S01]  /*2230*/  ISETP.GE.AND.EX P5, PT, RZ, UR33, PT, P5 ;  /* 0x00000021ff007c0c */ /* 0x000fe2000bfa6350 */
[----:B------:R-:W-:Y:S01]  /*2240*/  LDGSTS.E.BYPASS.128 [R16+0x15800], desc[UR28][R42.64+0x80], P1 ;  /* 0x158000802a107fae */ /* 0x000fe20008901c5c */
[----:B--2---:R-:W-:Y:S01]  /*2250*/  IMAD.SHL.U32 R37, R59, 0x2000, RZ ;  /* 0x000020003b257824 */ /* 0x004fe200078e00ff */
[----:B------:R-:W-:-:S02]  /*2260*/  LOP3.LUT R60, R35, R4, RZ, 0xfc, !PT ;  /* 0x00000004233c7212 */ /* 0x000fc400078efcff */
[----:B------:R-:W-:Y:S01]  /*2270*/  SEL R30, RZ, 0x10, P5 ;  /* 0x00000010ff1e7807 */ /* 0x000fe20002800000 */
[----:B------:R1:W-:Y:S01]  /*2280*/  LDGSTS.E.BYPASS.128 [R16+0x15c00], desc[UR28][R44.64+0x80], P6 ;  /* 0x15c000802c107fae */ /* 0x0003e2000b101c5c */
[----:B------:R-:W-:Y:S01]  /*2290*/  ISETP.GE.U32.AND P5, PT, R63, UR19, PT ;  /* 0x000000133f007c0c */ /* 0x000fe2000bfa6070 */
[----:B---3--:R-:W-:Y:S01]  /*22a0*/  IMAD.SHL.U32 R39, R55, 0x2000, RZ ;  /* 0x0000200037277824 */ /* 0x008fe200078e00ff */
[-C--:B------:R-:W-:Y:S01]  /*22b0*/  LOP3.LUT R56, R37, R4.reuse, RZ, 0xfc, !PT ;  /* 0x0000000425387212 */ /* 0x080fe200078efcff */
[----:B----4-:R-:W-:Y:S01]  /*22c0*/  IMAD.SHL.U32 R41, R53, 0x2000, RZ ;  /* 0x0000200035297824 */ /* 0x010fe200078e00ff */
[----:B------:R-:W-:Y:S01]  /*22d0*/  ISETP.GE.AND.EX P5, PT, RZ, UR33, PT, P5 ;  /* 0x00000021ff007c0c */ /* 0x000fe2000bfa6350 */
[----:B------:R-:W0:Y:S01]  /*22e0*/  LDGDEPBAR ;  /* 0x00000000000079af */ /* 0x000e220000000000 */
[----:B------:R-:W-:Y:S02]  /*22f0*/  LOP3.LUT R54, R39, R4, RZ, 0xfc, !PT ;  /* 0x0000000427367212 */ /* 0x000fe400078efcff */
[----:B------:R-:W-:Y:S01]  /*2300*/  SEL R31, RZ, 0x10, P5 ;  /* 0x00000010ff1f7807 */ /* 0x000fe20002800000 */
[----:B------:R-:W-:Y:S01]  /*2310*/  BAR.SYNC.DEFER_BLOCKING 0x0 ;  /* 0x0000000000007b1d */ /* 0x000fe20000010000 */
[----:B------:R-:W-:-:S02]  /*2320*/  ISETP.GE.U32.AND P5, PT, R61, UR19, PT ;  /* 0x000000133d007c0c */ /* 0x000fc4000bfa6070 */
[----:B------:R-:W-:Y:S02]  /*2330*/  SHF.L.U64.HI R61, R61, 0xd, RZ ;  /* 0x0000000d3d3d7819 */ /* 0x000fe400000102ff */
[----:B------:R-:W-:Y:S02]  /*2340*/  ISETP.GE.AND.EX P5, PT, RZ, UR33, PT, P5 ;  /* 0x00000021ff007c0c */ /* 0x000fe4000bfa6350 */
[----:B------:R-:W-:Y:S02]  /*2350*/  LOP3.LUT R61, R61, R5, RZ, 0xfc, !PT ;  /* 0x000000053d3d7212 */ /* 0x000fe400078efcff */
[----:B------:R-:W-:Y:S02]  /*2360*/  SEL R29, RZ, 0x10, P5 ;  /* 0x00000010ff1d7807 */ /* 0x000fe40002800000 */
[C---:B------:R-:W-:Y:S02]  /*2370*/  ISETP.GE.U32.AND P5, PT, R59.reuse, UR19, PT ;  /* 0x000000133b007c0c */ /* 0x040fe4000bfa6070 */
[----:B------:R-:W-:-:S02]  /*2380*/  SHF.L.U64.HI R59, R59, 0xd, RZ ;  /* 0x0000000d3b3b7819 */ /* 0x000fc400000102ff */
[----:B------:R-:W-:Y:S02]  /*2390*/  ISETP.GE.AND.EX P5, PT, RZ, UR33, PT, P5 ;  /* 0x00000021ff007c0c */ /* 0x000fe4000bfa6350 */
[----:B------:R-:W-:Y:S02]  /*23a0*/  LOP3.LUT R59, R59, R5, RZ, 0xfc, !PT ;  /* 0x000000053b3b7212 */ /* 0x000fe400078efcff */
[----:B------:R-:W-:Y:S02]  /*23b0*/  SEL R32, RZ, 0x10, P5 ;  /* 0x00000010ff207807 */ /* 0x000fe40002800000 */
[C---:B------:R-:W-:Y:S02]  /*23c0*/  ISETP.GE.U32.AND P5, PT, R55.reuse, UR19, PT ;  /* 0x0000001337007c0c */ /* 0x040fe4000bfa6070 */
[----:B------:R-:W-:Y:S02]  /*23d0*/  SHF.L.U64.HI R55, R55, 0xd, RZ ;  /* 0x0000000d37377819 */ /* 0x000fe400000102ff */
[----:B------:R-:W-:-:S02]  /*23e0*/  ISETP.GE.AND.EX P5, PT, RZ, UR33, PT, P5 ;  /* 0x00000021ff007c0c */ /* 0x000fc4000bfa6350 */
[-C--:B------:R-:W-:Y:S02]  /*23f0*/  LOP3.LUT R55, R55, R5.reuse, RZ, 0xfc, !PT ;  /* 0x0000000537377212 */ /* 0x080fe400078efcff */
[----:B------:R-:W-:Y:S02]  /*2400*/  SEL R33, RZ, 0x10, P5 ;  /* 0x00000010ff217807 */ /* 0x000fe40002800000 */
[C---:B------:R-:W-:Y:S02]  /*2410*/  ISETP.GE.U32.AND P5, PT, R53.reuse, UR19, PT ;  /* 0x0000001335007c0c */ /* 0x040fe4000bfa6070 */
[----:B------:R-:W-:Y:S02]  /*2420*/  SHF.L.U64.HI R53, R53, 0xd, RZ ;  /* 0x0000000d35357819 */ /* 0x000fe400000102ff */
[----:B------:R-:W-:Y:S02]  /*2430*/  ISETP.GE.AND.EX P5, PT, RZ, UR33, PT, P5 ;  /* 0x00000021ff007c0c */ /* 0x000fe4000bfa6350 */
[----:B------:R-:W-:-:S02]  /*2440*/  LOP3.LUT R53, R53, R5, RZ, 0xfc, !PT ;  /* 0x0000000535357212 */ /* 0x000fc400078efcff */
[----:B------:R-:W-:Y:S02]  /*2450*/  SEL R2, RZ, 0x10, P5 ;  /* 0x00000010ff027807 */ /* 0x000fe40002800000 */
[----:B------:R-:W-:-:S04]  /*2460*/  IADD3 R26, P5, R70, UR10, RZ ;  /* 0x0000000a461a7c10 */ /* 0x000fc8000ffbe0ff */
[----:B------:R-:W-:Y:S02]  /*2470*/  IADD3.X R27, R71, UR11, RZ, P5, !PT ;  /* 0x0000000b471b7c10 */ /* 0x000fe4000affe4ff */
[----:B------:R-:W-:-:S04]  /*2480*/  LEA R3, P5, R75, R22, 0xc ;  /* 0x000000164b037211 */ /* 0x000fc800078a60ff */
[----:B------:R-:W-:Y:S02]  /*2490*/  LEA.HI.X R224, R75, UR32, RZ, 0xc, P5 ;  /* 0x000000204be07c11 */ /* 0x000fe4000a8f64ff */
[----:B------:R-:W-:-:S04]  /*24a0*/  PLOP3.LUT P5, PT, PT, PT, UP1, 0x80, 0x0 ;  /* 0x000000000000781c */ /* 0x000fc80003faf018 */
[----:B------:R-:W-:Y:S02]  /*24b0*/  SEL R24, R28, RZ, P5 ;  /* 0x000000ff1c187207 */ /* 0x000fe40002800000 */
[----:B------:R-:W-:-:S04]  /*24c0*/  PLOP3.LUT P5, PT, PT, PT, UP1, 0x80, 0x0 ;  /* 0x000000000000781c */ /* 0x000fc80003faf018 */
[----:B-1----:R-:W-:Y:S02]  /*24d0*/  SEL R44, R30, RZ, P5 ;  /* 0x000000ff1e2c7207 */ /* 0x002fe40002800000 */
[----:B------:R-:W-:Y:S02]  /*24e0*/  PLOP3.LUT P5, PT, PT, PT, UP1, 0x80, 0x0 ;  /* 0x000000000000781c */ /* 0x000fe40003faf018 */
[----:B------:R-:W-:Y:S02]  /*24f0*/  ISETP.NE.U32.AND P4, PT, R44, RZ, PT ;  /* 0x000000ff2c00720c */ /* 0x000fe40003f85070 */
[----:B------:R-:W-:Y:S01]  /*2500*/  SEL R45, R31, RZ, P5 ;  /* 0x000000ff1f2d7207 */ /* 0x000fe20002800000 */
[C---:B------:R-:W-:Y:S01]  /*2510*/  IMAD.SHL.U32 R31, R65.reuse, 0x2000, RZ ;  /* 0x00002000411f7824 */ /* 0x040fe200078e00ff */
[----:B------:R-:W-:Y:S02]  /*2520*/  PLOP3.LUT P5, PT, PT, PT, UP1, 0x80, 0x0 ;  /* 0x000000000000781c */ /* 0x000fe40003faf018 */
[----:B------:R-:W-:-:S02]  /*2530*/  SHF.L.U64.HI R65, R65, 0xd, RZ ;  /* 0x0000000d41417819 */ /* 0x000fc400000102ff */
[----:B------:R-:W-:Y:S02]  /*2540*/  SEL R47, R29, RZ, P5 ;  /* 0x000000ff1d2f7207 */ /* 0x000fe40002800000 */
[----:B------:R-:W-:Y:S02]  /*2550*/  PLOP3.LUT P5, PT, PT, PT, UP1, 0x80, 0x0 ;  /* 0x000000000000781c */ /* 0x000fe40003faf018 */
[----:B------:R-:W-:Y:S02]  /*2560*/  SHF.L.U64.HI R29, R52, 0xd, RZ ;  /* 0x0000000d341d7819 */ /* 0x000fe400000102ff */
[----:B------:R-:W-:Y:S02]  /*2570*/  SEL R48, R32, RZ, P5 ;  /* 0x000000ff20307207 */ /* 0x000fe40002800000 */
[----:B------:R-:W-:Y:S02]  /*2580*/  PLOP3.LUT P5, PT, PT, PT, UP1, 0x80, 0x0 ;  /* 0x000000000000781c */ /* 0x000fe40003faf018 */
[----:B------:R-:W-:-:S02]  /*2590*/  LOP3.LUT R68, R29, R5, RZ, 0xfc, !PT ;  /* 0x000000051d447212 */ /* 0x000fc400078efcff */
[----:B------:R-:W-:Y:S01]  /*25a0*/  SEL R49, R33, RZ, P5 ;  /* 0x000000ff21317207 */ /* 0x000fe20002800000 */
[----:B------:R-:W-:Y:S01]  /*25b0*/  IMAD.SHL.U32 R33, R63, 0x2000, RZ ;  /* 0x000020003f217824 */ /* 0x000fe200078e00ff */
[----:B------:R-:W-:Y:S02]  /*25c0*/  PLOP3.LUT P5, PT, PT, PT, UP1, 0x80, 0x0 ;  /* 0x000000000000781c */ /* 0x000fe40003faf018 */
[----:B------:R-:W-:Y:S02]  /*25d0*/  LOP3.LUT R64, R31, R4, RZ, 0xfc, !PT ;  /* 0x000000041f407212 */ /* 0x000fe400078efcff */
[----:B------:R-:W-:Y:S02]  /*25e0*/  SEL R50, R2, RZ, P5 ;  /* 0x000000ff02327207 */ /* 0x000fe40002800000 */
[----:B------:R-:W-:Y:S02]  /*25f0*/  IADD3 R28, P5, R67, UR10, RZ ;  /* 0x0000000a431c7c10 */ /* 0x000fe4000ffbe0ff */
[----:B------:R-:W-:-:S02]  /*2600*/  LOP3.LUT R65, R65, R5, RZ, 0xfc, !PT ;  /* 0x0000000541417212 */ /* 0x000fc400078efcff */
[----:B------:R-:W-:Y:S02]  /*2610*/  IADD3.X R29, R68, UR11, RZ, P5, !PT ;  /* 0x0000000b441d7c10 */ /* 0x000fe4000affe4ff */
[----:B------:R-:W-:Y:S02]  /*2620*/  IADD3 R30, P5, R64, UR10, RZ ;  /* 0x0000000a401e7c10 */ /* 0x000fe4000ffbe0ff */
[----:B------:R-:W-:Y:S02]  /*2630*/  SHF.L.U64.HI R63, R63, 0xd, RZ ;  /* 0x0000000d3f3f7819 */ /* 0x000fe400000102ff */
[----:B------:R-:W-:Y:S02]  /*2640*/  LOP3.LUT R62, R33, R4, RZ, 0xfc, !PT ;  /* 0x00000004213e7212 */ /* 0x000fe400078efcff */
[----:B------:R-:W-:Y:S02]  /*2650*/  IADD3.X R31, R65, UR11, RZ, P5, !PT ;  /* 0x0000000b411f7c10 */ /* 0x000fe4000affe4ff */
[----:B------:R-:W-:-:S02]  /*2660*/  LOP3.LUT R63, R63, R5, RZ, 0xfc, !PT ;  /* 0x000000053f3f7212 */ /* 0x000fc400078efcff */
[----:B------:R-:W-:Y:S02]  /*2670*/  IADD3 R32, P5, R62, UR10, RZ ;  /* 0x0000000a3e207c10 */ /* 0x000fe4000ffbe0ff */
[----:B------:R-:W-:Y:S02]  /*2680*/  LOP3.LUT R52, R41, R4, RZ, 0xfc, !PT ;  /* 0x0000000429347212 */ /* 0x000fe400078efcff */
[----:B------:R-:W-:Y:S02]  /*2690*/  IADD3.X R33, R63, UR11, RZ, P5, !PT ;  /* 0x0000000b3f217c10 */ /* 0x000fe4000affe4ff */
[----:B------:R-:W-:Y:S02]  /*26a0*/  IADD3 R34, P5, R60, UR10, RZ ;  /* 0x0000000a3c227c10 */ /* 0x000fe4000ffbe0ff */
[----:B------:R-:W-:Y:S02]  /*26b0*/  LOP3.LUT R5, R84, 0x80, RZ, 0xfc, !PT ;  /* 0x0000008054057812 */ /* 0x000fe400078efcff */
[----:B------:R-:W-:-:S02]  /*26c0*/  IADD3.X R35, R61, UR11, RZ, P5, !PT ;  /* 0x0000000b3d237c10 */ /* 0x000fc4000affe4ff */
[----:B------:R-:W-:Y:S02]  /*26d0*/  IADD3 R36, P5, R56, UR10, RZ ;  /* 0x0000000a38247c10 */ /* 0x000fe4000ffbe0ff */
[----:B------:R-:W-:Y:S02]  /*26e0*/  ISETP.NE.U32.AND P2, PT, R47, RZ, PT ;  /* 0x000000ff2f00720c */ /* 0x000fe40003f45070 */
[----:B------:R-:W-:Y:S02]  /*26f0*/  IADD3.X R37, R59, UR11, RZ, P5, !PT ;  /* 0x0000000b3b257c10 */ /* 0x000fe4000affe4ff */
[----:B------:R-:W-:Y:S02]  /*2700*/  IADD3 R38, P5, R54, UR10, RZ ;  /* 0x0000000a36267c10 */ /* 0x000fe4000ffbe0ff */
[----:B------:R-:W-:Y:S02]  /*2710*/  ISETP.NE.U32.AND P3, PT, R48, RZ, PT ;  /* 0x000000ff3000720c */ /* 0x000fe40003f65070 */
[----:B------:R-:W-:-:S02]  /*2720*/  IADD3.X R39, R55, UR11, RZ, P5, !PT ;  /* 0x0000000b37277c10 */ /* 0x000fc4000affe4ff */
[----:B------:R-:W-:Y:S02]  /*2730*/  IADD3 R40, P5, R52, UR10, RZ ;  /* 0x0000000a34287c10 */ /* 0x000fe4000ffbe0ff */
[----:B------:R-:W-:Y:S02]  /*2740*/  ISETP.NE.U32.AND P6, PT, R49, RZ, PT ;  /* 0x000000ff3100720c */ /* 0x000fe40003fc5070 */
[----:B------:R-:W-:Y:S02]  /*2750*/  IADD3.X R41, R53, UR11, RZ, P5, !PT ;  /* 0x0000000b35297c10 */ /* 0x000fe4000affe4ff */
[C---:B------:R-:W-:Y:S02]  /*2760*/  LEA R42, P5, R3.reuse, UR8, 0x1 ;  /* 0x00000008032a7c11 */ /* 0x040fe4000f8a08ff */
[----:B------:R-:W-:Y:S02]  /*2770*/  P2R R47, PR, RZ, 0x10 ;  /* 0x00000010ff2f7803 */ /* 0x000fe40000000000 */
[----:B------:R-:W-:-:S02]  /*2780*/  LEA.HI.X R43, R3, UR9, R224, 0x1, P5 ;  /* 0x00000009032b7c11 */ /* 0x000fc4000a8f0ce0 */
[----:B------:R-:W-:-:S04]  /*2790*/  LEA R2, P5, R5, R22, 0xc ;  /* 0x0000001605027211 */ /* 0x000fc800078a60ff */
[----:B------:R-:W-:Y:S02]  /*27a0*/  LEA.HI.X R225, R5, UR32, RZ, 0xc, P5 ;  /* 0x0000002005e17c11 */ /* 0x000fe4000a8f64ff */
[----:B------:R-:W-:Y:S02]  /*27b0*/  ISETP.LT.U32.AND P5, PT, R75, UR19, PT ;  /* 0x000000134b007c0c */ /* 0x000fe4000bfa1070 */
[----:B------:R-:W-:Y:S02]  /*27c0*/  P2R R75, PR, RZ, 0x1 ;  /* 0x00000001ff4b7803 */ /* 0x000fe40000000000 */
[----:B------:R-:W-:Y:S02]  /*27d0*/  ISETP.LT.AND.EX P1, PT, RZ, UR33, P0, P5 ;  /* 0x00000021ff007c0c */ /* 0x000fe40008721350 */
[----:B------:R-:W-:Y:S02]  /*27e0*/  ISETP.NE.U32.AND P0, PT, R46, RZ, PT ;  /* 0x000000ff2e00720c */ /* 0x000fe40003f05070 */
[----:B------:R-:W-:-:S02]  /*27f0*/  SEL R4, RZ, 0x10, !P1 ;  /* 0x00000010ff047807 */ /* 0x000fc40004800000 */
[----:B------:R-:W-:-:S04]  /*2800*/  PLOP3.LUT P5, PT, PT, PT, UP1, 0x80, 0x0 ;  /* 0x000000000000781c */ /* 0x000fc80003faf018 */
[----:B------:R-:W-:Y:S02]  /*2810*/  SEL R4, R4, RZ, P5 ;  /* 0x000000ff04047207 */ /* 0x000fe40002800000 */
[----:B------:R-:W-:Y:S02]  /*2820*/  ISETP.NE.U32.AND P5, PT, R50, RZ, PT ;  /* 0x000000ff3200720c */ /* 0x000fe40003fa5070 */
[----:B------:R-:W-:Y:S01]  /*2830*/  @P1 LOP3.LUT R19, R19, 0x400, RZ, 0xfc, !PT ;  /* 0x0000040013131812 */ /* 0x000fe200078efcff */
[----:B------:R-:W-:Y:S01]  /*2840*/  @!PT LDS RZ, [RZ] ;  /* 0x00000000fffff984 */ /* 0x000fe20000000800 */
[----:B------:R-:W-:Y:S01]  /*2850*/  @!PT LDS RZ, [RZ] ;  /* 0x00000000fffff984 */ /* 0x000fe20000000800 */
[----:B------:R-:W-:Y:S01]  /*2860*/  @!PT LDS RZ, [RZ] ;  /* 0x00000000fffff984 */ /* 0x000fe20000000800 */
[----:B------:R-:W-:Y:S01]  /*2870*/  LDGSTS.E.BYPASS.128 [R16+0x4000], desc[UR28][R26.64], P0 ;  /* 0x040000001a107fae */ /* 0x000fe20008101c5c */
[----:B------:R-:W-:Y:S02]  /*2880*/  ISETP.NE.U32.AND P0, PT, R24, RZ, PT ;  /* 0x000000ff1800720c */ /* 0x000fe40003f05070 */
[----:B------:R-:W-:Y:S02]  /*2890*/  ISETP.NE.U32.AND P1, PT, R45, RZ, PT ;  /* 0x000000ff2d00720c */ /* 0x000fe40003f25070 */
[----:B------:R-:W-:-:S02]  /*28a0*/  P2R R74, PR, RZ, 0x1 ;  /* 0x00000001ff4a7803 */ /* 0x000fc40000000000 */
[----:B------:R-:W-:Y:S02]  /*28b0*/  LOP3.LUT R45, R83, 0x80, RZ, 0xfc, !PT ;  /* 0x00000080532d7812 */ /* 0x000fe400078efcff */
[----:B------:R-:W-:Y:S02]  /*28c0*/  P2R R44, PR, RZ, 0x2 ;  /* 0x00000002ff2c7803 */ /* 0x000fe40000000000 */
[----:B------:R-:W-:-:S03]  /*28d0*/  LOP3.LUT R19, R19, 0xfffffdff, RZ, 0xc0, !PT ;  /* 0xfffffdff13137812 */ /* 0x000fc600078ec0ff */
        /* <DEDUP_REMOVED lines=10> */
[----:B------:R-:W-:-:S13]  /*2980*/  ISETP.NE.AND P0, PT, R74, RZ, PT ;  /* 0x000000ff4a00720c */ /* 0x000fda0003f05270 */
[----:B------:R-:W-:Y:S01]  /*2990*/  LDGSTS.E.BYPASS.128 [R16+0xa400], desc[UR28][R28.64+0x80], P0 ;  /* 0x0a4000801c107fae */ /* 0x000fe20008101c5c */
[----:B------:R-:W-:-:S03]  /*29a0*/  ISETP.NE.AND P0, PT, R75, RZ, PT ;  /* 0x000000ff4b00720c */ /* 0x000fc60003f05270 */
[----:B------:R2:W-:Y:S01]  /*29b0*/  LDGSTS.E.BYPASS.128 [R16+0xa800], desc[UR28][R30.64+0x80], P4 ;  /* 0x0a8000801e107fae */ /* 0x0005e2000a101c5c */
[----:B------:R-:W-:-:S03]  /*29c0*/  ISETP.NE.U32.AND P4, PT, R4, RZ, PT ;  /* 0x000000ff0400720c */ /* 0x000fc60003f85070 */
[----:B------:R-:W-:Y:S01]  /*29d0*/  LDGSTS.E.BYPASS.128 [R16+0xac00], desc[UR28][R32.64+0x80], P1 ;  /* 0x0ac0008020107fae */ /* 0x000fe20008901c5c */
[----:B------:R-:W-:-:S03]  /*29e0*/  LEA R4, P1, R45, R22, 0xc ;  /* 0x000000162d047211 */ /* 0x000fc600078260ff */
[----:B------:R-:W-:Y:S01]  /*29f0*/  LDGSTS.E.BYPASS.128 [R16+0xb000], desc[UR28][R34.64+0x80], P2 ;  /* 0x0b00008022107fae */ /* 0x000fe20009101c5c */
[----:B------:R-:W-:Y:S02]  /*2a00*/  LEA.HI.X R226, R45, UR32, RZ, 0xc, P1 ;  /* 0x000000202de27c11 */ /* 0x000fe400088f64ff */
[----:B-1----:R-:W-:Y:S01]  /*2a10*/  LEA R26, P1, R2, UR8, 0x1 ;  /* 0x00000008021a7c11 */ /* 0x002fe2000f8208ff */
[----:B------:R-:W-:Y:S01]  /*2a20*/  LDGSTS.E.BYPASS.128 [R16+0xb400], desc[UR28][R36.64+0x80], P3 ;  /* 0x0b40008024107fae */ /* 0x000fe20009901c5c */
[----:B--2---:R-:W-:Y:S02]  /*2a30*/  LOP3.LUT R31, R82, 0x80, RZ, 0xfc, !PT ;  /* 0x00000080521f7812 */ /* 0x004fe400078efcff */
[----:B------:R-:W-:Y:S01]  /*2a40*/  LEA.HI.X R27, R2, UR9, R225, 0x1, P1 ;  /* 0x00000009021b7c11 */ /* 0x000fe200088f0ce1 */
[----:B------:R-:W-:Y:S01]  /*2a50*/  LDGSTS.E.BYPASS.128 [R16+0xb800], desc[UR28][R38.64+0x80], P6 ;  /* 0x0b80008026107fae */ /* 0x000fe2000b101c5c */
[----:B------:R-:W-:-:S03]  /*2a60*/  ISETP.LT.U32.AND P1, PT, R5, UR19, PT ;  /* 0x0000001305007c0c */ /* 0x000fc6000bf21070 */
[----:B------:R1:W-:Y:S01]  /*2a70*/  LDGSTS.E.BYPASS.128 [R16+0xbc00], desc[UR28][R40.64+0x80], P5 ;  /* 0x0bc0008028107fae */ /* 0x0003e2000a901c5c */
[----:B------:R-:W-:-:S03]  /*2a80*/  ISETP.LT.AND.EX P1, PT, RZ, UR33, P0, P1 ;  /* 0x00000021ff007c0c */ /* 0x000fc60008721310 */
[----:B------:R-:W0:Y:S01]  /*2a90*/  LDGDEPBAR ;  /* 0x00000000000079af */ /* 0x000e220000000000 */
[----:B------:R-:W-:-:S03]  /*2aa0*/  SEL R5, RZ, 0x10, !P1 ;  /* 0x00000010ff057807 */ /* 0x000fc60004800000 */
[----:B------:R-:W-:Y:S01]  /*2ab0*/  LDGSTS.E.BYPASS.128 [R18+0x1a000], desc[UR28][R42.64], P4 ;  /* 0x1a0000002a127fae */ /* 0x000fe2000a101c5c */
[----:B------:R-:W-:-:S05]  /*2ac0*/  ISETP.NE.U32.AND P4, PT, R46, RZ, PT ;  /* 0x000000ff2e00720c */ /* 0x000fca0003f85070 */
[----:B------:R-:W-:Y:S02]  /*2ad0*/  @P1 LOP3.LUT R19, R19, 0x200, RZ, 0xfc, !PT ;  /* 0x0000020013131812 */ /* 0x000fe400078efcff */
[----:B------:R-:W-:Y:S02]  /*2ae0*/  PLOP3.LUT P1, PT, PT, PT, UP1, 0x80, 0x0 ;  /* 0x000000000000781c */ /* 0x000fe40003f2f018 */
[----:B------:R-:W-:Y:S02]  /*2af0*/  LOP3.LUT R19, R19, 0xfffffeff, RZ, 0xc0, !PT ;  /* 0xfffffeff13137812 */ /* 0x000fe400078ec0ff */
[----:B------:R-:W-:Y:S02]  /*2b00*/  SEL R5, R5, RZ, P1 ;  /* 0x000000ff05057207 */ /* 0x000fe40000800000 */
[----:B------:R-:W-:-:S04]  /*2b10*/  LEA R28, P1, R4, UR8, 0x1 ;  /* 0x00000008041c7c11 */ /* 0x000fc8000f8208ff */
[----:B------:R-:W-:Y:S02]  /*2b20*/  LEA.HI.X R29, R4, UR9, R226, 0x1, P1 ;  /* 0x00000009041d7c11 */ /* 0x000fe400088f0ce2 */
[----:B------:R-:W-:-:S13]  /*2b30*/  ISETP.NE.U32.AND P1, PT, R5, RZ, PT ;  /* 0x000000ff0500720c */ /* 0x000fda0003f25070 */
[----:B------:R-:W-:Y:S01]  /*2b40*/  LDGSTS.E.BYPASS.128 [R18+0x1a400], desc[UR28][R26.64], P1 ;  /* 0x1a4000001a127fae */ /* 0x000fe20008901c5c */
[----:B------:R-:W-:-:S04]  /*2b50*/  ISETP.LT.U32.AND P1, PT, R45, UR19, PT ;  /* 0x000000132d007c0c */ /* 0x000fc8000bf21070 */
[----:B------:R-:W-:-:S04]  /*2b60*/  ISETP.LT.AND.EX P1, PT, RZ, UR33, P0, P1 ;  /* 0x00000021ff007c0c */ /* 0x000fc80008721310 */
[----:B------:R-:W-:-:S09]  /*2b70*/  SEL R5, RZ, 0x10, !P1 ;  /* 0x00000010ff057807 */ /* 0x000fd20004800000 */
[----:B------:R-:W-:Y:S02]  /*2b80*/  @P1 LOP3.LUT R19, R19, 0x100, RZ, 0xfc, !PT ;  /* 0x0000010013131812 */ /* 0x000fe400078efcff */
[----:B------:R-:W-:Y:S02]  /*2b90*/  PLOP3.LUT P1, PT, PT, PT, UP1, 0x80, 0x0 ;  /* 0x000000000000781c */ /* 0x000fe40003f2f018 */
[----:B------:R-:W-:Y:S02]  /*2ba0*/  LOP3.LUT R19, R19, 0xffffffbf, RZ, 0xc0, !PT ;  /* 0xffffffbf13137812 */ /* 0x000fe400078ec0ff */
[----:B------:R-:W-:Y:S02]  /*2bb0*/  SEL R5, R5, RZ, P1 ;  /* 0x000000ff05057207 */ /* 0x000fe40000800000 */
[----:B-1----:R-:W-:-:S04]  /*2bc0*/  LEA R40, P1, R73, UR14, 0x7 ;  /* 0x0000000e49287c11 */ /* 0x002fc8000f8238ff */
[----:B------:R-:W-:Y:S02]  /*2bd0*/  LEA.HI.X R41, R73, UR15, RZ, 0x7, P1 ;  /* 0x0000000f49297c11 */ /* 0x000fe400088f3cff */
[----:B------:R-:W-:-:S13]  /*2be0*/  ISETP.NE.U32.AND P1, PT, R5, RZ, PT ;  /* 0x000000ff0500720c */ /* 0x000fda0003f25070 */
[----:B------:R1:W-:Y:S01]  /*2bf0*/  LDGSTS.E.BYPASS.128 [R20+0x1a000], desc[UR28][R28.64], P1 ;  /* 0x1a0000001c147fae */ /* 0x0003e20008901c5c */
[----:B------:R-:W-:-:S04]  /*2c00*/  LEA R5, P1, R31, R22, 0xc ;  /* 0x000000161f057211 */ /* 0x000fc800078260ff */
[----:B------:R-:W-:Y:S02]  /*2c10*/  LEA.HI.X R227, R31, UR32, RZ, 0xc, P1 ;  /* 0x000000201fe37c11 */ /* 0x000fe400088f64ff */
[----:B------:R-:W-:-:S04]  /*2c20*/  LEA R34, P1, R5, UR8, 0x1 ;  /* 0x0000000805227c11 */ /* 0x000fc8000f8208ff */
[----:B------:R-:W-:Y:S02]  /*2c30*/  LEA.HI.X R35, R5, UR9, R227, 0x1, P1 ;  /* 0x0000000905237c11 */ /* 0x000fe400088f0ce3 */
[----:B------:R-:W-:Y:S02]  /*2c40*/  ISETP.LT.U32.AND P1, PT, R31, UR19, PT ;  /* 0x000000131f007c0c */ /* 0x000fe4000bf21070 */
[----:B-1----:R-:W-:Y:S02]  /*2c50*/  P2R R20, PR, RZ, 0x1 ;  /* 0x00000001ff147803 */ /* 0x002fe40000000000 */
[----:B------:R-:W-:Y:S02]  /*2c60*/  ISETP.LT.AND.EX P1, PT, RZ, UR33, P0, P1 ;  /* 0x00000021ff007c0c */ /* 0x000fe40008721310 */
[----:B------:R-:W-:Y:S02]  /*2c70*/  PLOP3.LUT P0, PT, PT, PT, UP1, 0x80, 0x0 ;  /* 0x000000000000781c */ /* 0x000fe40003f0f018 */
[----:B------:R-:W-:-:S04]  /*2c80*/  SEL R26, RZ, 0x10, !P1 ;  /* 0x00000010ff1a7807 */ /* 0x000fc80004800000 */
[----:B------:R-:W-:Y:S02]  /*2c90*/  SEL R26, R26, RZ, P0 ;  /* 0x000000ff1a1a7207 */ /* 0x000fe40000000000 */
[----:B------:R-:W-:-:S03]  /*2ca0*/  PLOP3.LUT P0, PT, PT, PT, UP1, 0x80, 0x0 ;  /* 0x000000000000781c */ /* 0x000fc60003f0f018 */
[----:B------:R-:W-:Y:S02]  /*2cb0*/  @P1 LOP3.LUT R19, R19, 0x40, RZ, 0xfc, !PT ;  /* 0x0000004013131812 */ /* 0x000fe400078efcff */
[----:B------:R-:W-:Y:S02]  /*2cc0*/  SEL R51, R51, RZ, P0 ;  /* 0x000000ff33337207 */ /* 0x000fe40000000000 */
[----:B------:R-:W-:-:S13]  /*2cd0*/  ISETP.NE.U32.AND P0, PT, R26, RZ, PT ;  /* 0x000000ff1a00720c */ /* 0x000fda0003f05070 */
[----:B------:R1:W-:Y:S01]  /*2ce0*/  LDGSTS.E.BYPASS.128 [R18+0x1ac00], desc[UR28][R34.64], P0 ;  /* 0x1ac0000022127fae */ /* 0x0003e20008101c5c */
[----:B------:R-:W-:-:S03]  /*2cf0*/  IADD3 R26, P0, R70, UR12, RZ ;  /* 0x0000000c461a7c10 */ /* 0x000fc6000ff1e0ff */
[----:B------:R-:W0:Y:S01]  /*2d00*/  LDGDEPBAR ;  /* 0x00000000000079af */ /* 0x000e220000000000 */
[----:B------:R-:W-:Y:S02]  /*2d10*/  IADD3.X R27, R71, UR13, RZ, P0, !PT ;  /* 0x0000000d471b7c10 */ /* 0x000fe400087fe4ff */
[----:B------:R-:W-:-:S04]  /*2d20*/  IADD3 R28, P0, R67, UR12, RZ ;  /* 0x0000000c431c7c10 */ /* 0x000fc8000ff1e0ff */
[----:B------:R-:W-:Y:S02]  /*2d30*/  IADD3.X R29, R68, UR13, RZ, P0, !PT ;  /* 0x0000000d441d7c10 */ /* 0x000fe400087fe4ff */
[----:B------:R-:W-:-:S13]  /*2d40*/  ISETP.NE.U32.AND P0, PT, R51, RZ, PT ;  /* 0x000000ff3300720c */ /* 0x000fda0003f05070 */
[----:B------:R2:W-:Y:S01]  /*2d50*/  LDGSTS.E [R81+0x1dc00], desc[UR28][R40.64], P0 ;  /* 0x1dc0000028517fae */ /* 0x0005e2000812185c */
[----:B------:R-:W-:-:S03]  /*2d60*/  IADD3 R30, P0, R64, UR12, RZ ;  /* 0x0000000c401e7c10 */ /* 0x000fc6000ff1e0ff */
[----:B------:R-:W0:Y:S01]  /*2d70*/  LDGDEPBAR ;  /* 0x00000000000079af */ /* 0x000e220000000000 */
[----:B------:R-:W-:Y:S02]  /*2d80*/  IADD3.X R31, R65, UR13, RZ, P0, !PT ;  /* 0x0000000d411f7c10 */ /* 0x000fe400087fe4ff */
[----:B------:R-:W-:Y:S01]  /*2d90*/  IADD3 R32, P0, R62, UR12, RZ ;  /* 0x0000000c3e207c10 */ /* 0x000fe2000ff1e0ff */
[----:B------:R3:W-:Y:S01]  /*2da0*/  LDGSTS.E.BYPASS.128 [R16+0x10000], desc[UR28][R26.64], P4 ;  /* 0x100000001a107fae */ /* 0x0007e2000a101c5c */
[----:B------:R-:W-:Y:S02]  /*2db0*/  ISETP.NE.AND P4, PT, R47, RZ, PT ;  /* 0x000000ff2f00720c */ /* 0x000fe40003f85270 */
[----:B------:R-:W-:Y:S02]  /*2dc0*/  IADD3.X R33, R63, UR13, RZ, P0, !PT ;  /* 0x0000000d3f217c10 */ /* 0x000fe400087fe4ff */
[----:B-1----:R-:W-:Y:S02]  /*2dd0*/  IADD3 R34, P0, R60, UR12, RZ ;  /* 0x0000000c3c227c10 */ /* 0x002fe4000ff1e0ff */
[----:B--2---:R-:W-:-:S02]  /*2de0*/  IADD3 R40, P1, R52, UR12, RZ ;  /* 0x0000000c34287c10 */ /* 0x004fc4000ff3e0ff */
[----:B------:R-:W-:Y:S02]  /*2df0*/  IADD3.X R35, R61, UR13, RZ, P0, !PT ;  /* 0x0000000d3d237c10 */ /* 0x000fe400087fe4ff */
[----:B------:R-:W-:Y:S02]  /*2e00*/  IADD3 R36, P0, R56, UR12, RZ ;  /* 0x0000000c38247c10 */ /* 0x000fe4000ff1e0ff */
[----:B------:R-:W-:Y:S02]  /*2e10*/  IADD3.X R41, R53, UR13, RZ, P1, !PT ;  /* 0x0000000d35297c10 */ /* 0x000fe40008ffe4ff */
[----:B------:R-:W-:Y:S02]  /*2e20*/  IADD3.X R37, R59, UR13, RZ, P0, !PT ;  /* 0x0000000d3b257c10 */ /* 0x000fe400087fe4ff */
[----:B------:R-:W-:Y:S02]  /*2e30*/  IADD3 R38, P0, R54, UR12, RZ ;  /* 0x0000000c36267c10 */ /* 0x000fe4000ff1e0ff */
[----:B------:R-:W-:-:S02]  /*2e40*/  ISETP.NE.AND P1, PT, R44, RZ, PT ;  /* 0x000000ff2c00720c */ /* 0x000fc40003f25270 */
[----:B------:R-:W-:Y:S02]  /*2e50*/  IADD3.X R39, R55, UR13, RZ, P0, !PT ;  /* 0x0000000d37277c10 */ /* 0x000fe400087fe4ff */
[----:B------:R-:W-:-:S04]  /*2e60*/  ISETP.NE.U32.AND P0, PT, R24, RZ, PT ;  /* 0x000000ff1800720c */ /* 0x000fc80003f05070 */
[----:B------:R-:W-:-:S09]  /*2e70*/  P2R R18, PR, RZ, 0x1 ;  /* 0x00000001ff127803 */ /* 0x000fd20000000000 */
[----:B------:R3:W-:Y:S01]  /*2e80*/  LDGSTS.E.BYPASS.128 [R16+0x10400], desc[UR28][R28.64], P0 ;  /* 0x104000001c107fae */ /* 0x0007e20008101c5c */
[----:B------:R-:W-:-:S03]  /*2e90*/  ISETP.NE.U32.AND P0, PT, R46, RZ, PT ;  /* 0x000000ff2e00720c */ /* 0x000fc60003f05070 */
[----:B------:R3:W-:Y:S04]  /*2ea0*/  LDGSTS.E.BYPASS.128 [R16+0x10800], desc[UR28][R30.64], P4 ;  /* 0x108000001e107fae */ /* 0x0007e8000a101c5c */
[----:B------:R3:W-:Y:S04]  /*2eb0*/  LDGSTS.E.BYPASS.128 [R16+0x10c00], desc[UR28][R32.64], P1 ;  /* 0x10c0000020107fae */ /* 0x0007e80008901c5c */
[----:B------:R3:W-:Y:S04]  /*2ec0*/  LDGSTS.E.BYPASS.128 [R16+0x11000], desc[UR28][R34.64], P2 ;  /* 0x1100000022107fae */ /* 0x0007e80009101c5c */
[----:B------:R3:W-:Y:S04]  /*2ed0*/  LDGSTS.E.BYPASS.128 [R16+0x11400], desc[UR28][R36.64], P3 ;  /* 0x1140000024107fae */ /* 0x0007e80009901c5c */
[----:B------:R3:W-:Y:S04]  /*2ee0*/  LDGSTS.E.BYPASS.128 [R16+0x11800], desc[UR28][R38.64], P6 ;  /* 0x1180000026107fae */ /* 0x0007e8000b101c5c */
[----:B------:R3:W-:Y:S04]  /*2ef0*/  LDGSTS.E.BYPASS.128 [R16+0x11c00], desc[UR28][R40.64], P5 ;  /* 0x11c0000028107fae */ /* 0x0007e8000a901c5c */
[----:B------:R-:W0:Y:S04]  /*2f00*/  LDGDEPBAR ;  /* 0x00000000000079af */ /* 0x000e280000000000 */
[----:B------:R3:W-:Y:S01]  /*2f10*/  LDGSTS.E.BYPASS.128 [R16+0x16000], desc[UR28][R26.64+0x80], P0 ;  /* 0x160000801a107fae */ /* 0x0007e20008101c5c */
[----:B------:R-:W-:-:S13]  /*2f20*/  ISETP.NE.AND P0, PT, R18, RZ, PT ;  /* 0x000000ff1200720c */ /* 0x000fda0003f05270 */
[----:B------:R3:W-:Y:S01]  /*2f30*/  LDGSTS.E.BYPASS.128 [R16+0x16400], desc[UR28][R28.64+0x80], P0 ;  /* 0x164000801c107fae */ /* 0x0007e20008101c5c */
[----:B------:R-:W-:-:S03]  /*2f40*/  ISETP.NE.AND P0, PT, R20, RZ, PT ;  /* 0x000000ff1400720c */ /* 0x000fc60003f05270 */
        /* <DEDUP_REMOVED lines=8> */
[----:B------:R3:W-:Y:S04]  /*2fd0*/  LDGSTS.E.BYPASS.128 [R16+0x17800], desc[UR28][R38.64+0x80], P6 ;  /* 0x1780008026107fae */ /* 0x0007e8000b101c5c */
[----:B------:R3:W-:Y:S01]  /*2fe0*/  LDGSTS.E.BYPASS.128 [R16+0x17c00], desc[UR28][R40.64+0x80], P5 ;  /* 0x17c0008028107fae */ /* 0x0007e2000a901c5c */
[----:B------:R-:W-:-:S03]  /*2ff0*/  PLOP3.LUT P5, PT, PT, PT, UP0, 0x80, 0x0 ;  /* 0x000000000000781c */ /* 0x000fc60003faf008 */
[----:B------:R-:W0:Y:S10]  /*3000*/  LDGDEPBAR ;  /* 0x00000000000079af */ /* 0x000e340000000000 */
[----:B---3--:R-:W-:Y:S05]  /*3010*/  @P5 BRA `(.L_x_0) ;  /* 0x0000000000905947 */ /* 0x008fea0003800000 */
[----:B------:R-:W-:Y:S02]  /*3020*/  LOP3.LUT R0, R6, 0x6, RZ, 0xc0, !PT ;  /* 0x0000000606007812 */ /* 0x000fe400078ec0ff */
[----:B------:R-:W-:Y:S02]  /*3030*/  CS2R R100, SRZ ;  /* 0x0000000000647805 */ /* 0x000fe4000001ff00 */
[----:B------:R-:W-:Y:S02]  /*3040*/  CS2R R102, SRZ ;  /* 0x0000000000667805 */ /* 0x000fe4000001ff00 */
[----:B------:R-:W-:Y:S02]  /*3050*/  CS2R R76, SRZ ;  /* 0x00000000004c7805 */ /* 0x000fe4000001ff00 */
[----:B------:R-:W-:Y:S01]  /*3060*/  CS2R R78, SRZ ;  /* 0x00000000004e7805 */ /* 0x000fe2000001ff00 */
[----:B------:R1:W-:Y:S01]  /*3070*/  STL [R1+0x1c], R0 ;  /* 0x00001c0001007387 */ /* 0x0003e20000100800 */
[----:B------:R-:W-:-:S02]  /*3080*/  CS2R R48, SRZ ;  /* 0x0000000000307805 */ /* 0x000fc4000001ff00 */
[----:B------:R-:W-:Y:S02]  /*3090*/  CS2R R50, SRZ ;  /* 0x0000000000327805 */ /* 0x000fe4000001ff00 */
[----:B------:R-:W-:Y:S02]  /*30a0*/  CS2R R84, SRZ ;  /* 0x0000000000547805 */ /* 0x000fe4000001ff00 */
[----:B------:R-:W-:Y:S02]  /*30b0*/  CS2R R86, SRZ ;  /* 0x0000000000567805 */ /* 0x000fe4000001ff00 */
[----:B------:R-:W-:Y:S02]  /*30c0*/  CS2R R88, SRZ ;  /* 0x0000000000587805 */ /* 0x000fe4000001ff00 */
[----:B------:R-:W-:Y:S02]  /*30d0*/  CS2R R90, SRZ ;  /* 0x00000000005a7805 */ /* 0x000fe4000001ff00 */
        /* <DEDUP_REMOVED lines=21> */
[----:B------:R-:W-:Y:S01]  /*3230*/  CS2R R74, SRZ ;  /* 0x00000000004a7805 */ /* 0x000fe2000001ff00 */
[----:B------:R-:W-:Y:S01]  /*3240*/  USHF.L.U32 UR22, UR18, 0x4, URZ ;  /* 0x0000000412167899 */ /* 0x000fe2000800063f */
[----:B-1----:R-:W-:Y:S11]  /*3250*/  BRA `(.L_x_1) ;  /* 0x0000004c00487947 */ /* 0x002ff60003800000 */
.L_x_0:
[----:B------:R-:W-:Y:S01]  /*3260*/  LOP3.LUT R10, R6, 0x6, RZ, 0xc0, !PT ;  /* 0x00000006060a7812 */ /* 0x000fe200078ec0ff */
[----:B------:R-:W-:Y:S01]  /*3270*/  USHF.L.U32 UR22, UR18, 0x4, URZ ;  /* 0x0000000412167899 */ /* 0x000fe2000800063f */
[C---:B------:R-:W-:Y:S01]  /*3280*/  LOP3.LUT R6, R96.reuse, 0x8, RZ, 0xc0, !PT ;  /* 0x0000000860067812 */ /* 0x040fe200078ec0ff */
[C---:B------:R-:W-:Y:S01]  /*3290*/  IMAD.SHL.U32 R9, R96.reuse, 0x20, RZ ;  /* 0x0000002060097824 */ /* 0x040fe200078e00ff */
[----:B------:R-:W-:Y:S01]  /*32a0*/  LOP3.LUT R7, R96, 0x10, RZ, 0xc0, !PT ;  /* 0x0000001060077812 */ /* 0x000fe200078ec0ff */
[----:B------:R1:W-:Y:S01]  /*32b0*/  STL [R1+0x1c], R10 ;  /* 0x00001c0a01007387 */ /* 0x0003e20000100800 */
[----:B------:R-:W-:Y:S01]  /*32c0*/  SHF.R.S32.HI R8, RZ, 0x1, R96 ;  /* 0x00000001ff087819 */ /* 0x000fe20000011460 */
[----:B------:R-:W-:Y:S01]  /*32d0*/  IMAD R13, R6, 0x8, R10 ;  /* 0x00000008060d7824 */ /* 0x000fe200078e020a */
[----:B------:R-:W-:Y:S01]  /*32e0*/  LOP3.LUT R12, R96, 0x3, RZ, 0xc0, !PT ;  /* 0x00000003600c7812 */ /* 0x000fe200078ec0ff */
[----:B------:R-:W-:Y:S01]  /*32f0*/  USHF.R.U32.HI UR35, URZ, 0x1, UR18 ;  /* 0x000000013f237899 */ /* 0x000fe20008011612 */
[----:B------:R-:W-:Y:S01]  /*3300*/  ISETP.NE.AND P5, PT, R57, RZ, PT ;  /* 0x000000ff3900720c */ /* 0x000fe20003fa5270 */
[----:B------:R-:W-:Y:S01]  /*3310*/  USHF.R.S32.HI UR26, URZ, 0x1f, UR6 ;  /* 0x0000001f3f1a7899 */ /* 0x000fe20008011406 */
[----:B------:R-:W-:Y:S01]  /*3320*/  SGXT R8, R8, 0x1 ;  /* 0x000000010808781a */ /* 0x000fe20000000200 */
[----:B------:R-:W-:Y:S01]  /*3330*/  IMAD R12, R12, 0x48, RZ ;  /* 0x000000480c0c7824 */ /* 0x000fe200078e02ff */
[----:B------:R-:W-:Y:S01]  /*3340*/  SEL R27, RZ, 0x120, !P5 ;  /* 0x00000120ff1b7807 */ /* 0x000fe20006800000 */
[----:B-1----:R-:W-:Y:S01]  /*3350*/  IMAD.SHL.U32 R10, R7, 0x8, RZ ;  /* 0x00000008070a7824 */ /* 0x002fe200078e00ff */
[----:B------:R-:W-:Y:S01]  /*3360*/  LOP3.LUT R8, R8, 0x48, RZ, 0xc0, !PT ;  /* 0x0000004808087812 */ /* 0x000fe200078ec0ff */
[----:B------:R-:W-:Y:S01]  /*3370*/  ULEA.HI UR26, UR26, UR6, URZ, 0x6 ;  /* 0x000000061a1a7291 */ /* 0x000fe2000f8f303f */
[----:B------:R-:W-:Y:S01]  /*3380*/  LOP3.LUT R27, R27, R12, RZ, 0x3c, !PT ;  /* 0x0000000c1b1b7212 */ /* 0x000fe200078e3cff */
[----:B------:R-:W-:Y:S01]  /*3390*/  IMAD.SHL.U32 R12, R7, 0x20, RZ ;  /* 0x00000020070c7824 */ /* 0x000fe200078e00ff */
[----:B------:R-:W-:Y:S01]  /*33a0*/  IADD3 R13, R10, R13, R14 ;  /* 0x0000000d0a0d7210 */ /* 0x000fe20007ffe00e */
[----:B------:R-:W-:Y:S01]  /*33b0*/  IMAD.U32 R14, RZ, RZ, UR18 ;  /* 0x00000012ff0e7e24 */ /* 0x000fe2000f8e00ff */
[----:B------:R-:W-:Y:S01]  /*33c0*/  SEL R11, RZ, 0x90, !P5 ;  /* 0x00000090ff0b7807 */ /* 0x000fe20006800000 */
[----:B------:R-:W-:Y:S01]  /*33d0*/  IMAD R29, R6, 0x40, R27 ;  /* 0x00000040061d7824 */ /* 0x000fe200078e021b */
[----:B------:R-:W-:Y:S01]  /*33e0*/  LOP3.LUT R8, R8, 0x20, R9, 0xf8, !PT ;  /* 0x0000002008087812 */ /* 0x000fe200078ef809 */
[----:B------:R-:W-:Y:S01]  /*33f0*/  VIADD R13, R13, UR22 ;  /* 0x000000160d0d7c36 */ /* 0x000fe20008000000 */
[----:B------:R-:W-:Y:S01]  /*3400*/  LOP3.LUT R27, R27, 0x8, R96, 0x78, !PT ;  /* 0x000000081b1b7812 */ /* 0x000fe200078e7860 */
[----:B------:R-:W-:Y:S01]  /*3410*/  ULOP3.LUT UR27, UR17, 0x3ff80000, URZ, 0xc0, !UPT ;  /* 0x3ff80000111b7892 */ /* 0x000fe2000f8ec03f */
[----:B------:R-:W-:Y:S01]  /*3420*/  LOP3.LUT R11, R8, R11, RZ, 0xfc, !PT ;  /* 0x0000000b080b7212 */ /* 0x000fe200078efcff */
[----:B------:R-:W-:Y:S01]  /*3430*/  USHF.L.U32 UR31, UR4, 0xe, URZ ;  /* 0x0000000e041f7899 */ /* 0x000fe2000800063f */
[----:B------:R-:W-:Y:S01]  /*3440*/  LOP3.LUT R9, R13, 0x100, RZ, 0x3c, !PT ;  /* 0x000001000d097812 */ /* 0x000fe200078e3cff */
[----:B------:R-:W-:Y:S01]  /*3450*/  USHF.R.S32.HI UR30, URZ, 0x6, UR26 ;  /* 0x000000063f1e7899 */ /* 0x000fe2000801141a */
[----:B------:R-:W-:Y:S01]  /*3460*/  SHF.R.U32.HI R8, RZ, 0x1, R7 ;  /* 0x00000001ff087819 */ /* 0x000fe20000011607 */
[----:B------:R-:W-:Y:S01]  /*3470*/  IMAD R11, R6, 0x20, R11 ;  /* 0x00000020060b7824 */ /* 0x000fe200078e020b */
[----:B------:R-:W-:Y:S01]  /*3480*/  SHF.R.U32.HI R7, RZ, 0x2, R9 ;  /* 0x00000002ff077819 */ /* 0x000fe20000011609 */
[----:B------:R-:W-:Y:S01]  /*3490*/  UIADD3 UR36, UR16, 0x1b000, URZ ;  /* 0x0001b00010247890 */ /* 0x000fe2000fffe03f */
[----:B------:R-:W-:Y:S01]  /*34a0*/  LOP3.LUT R29, R29, R8, RZ, 0x3c, !PT ;  /* 0x000000081d1d7212 */ /* 0x000fe200078e3cff */
[--C-:B------:R-:W-:Y:S01]  /*34b0*/  IMAD.IADD R24, R11, 0x1, R12.reuse ;  /* 0x000000010b187824 */ /* 0x100fe200078e020c */
[----:B------:R-:W-:Y:S01]  /*34c0*/  LOP3.LUT R6, R7, 0x3ffffff8, RZ, 0xc0, !PT ;  /* 0x3ffffff807067812 */ /* 0x000fe200078ec0ff */
[----:B------:R-:W-:Y:S01]  /*34d0*/  UIMAD UR27, UR30, UR27, UR31 ;  /* 0x0000001b1e1b72a4 */ /* 0x000fe2000f8e021f */
[----:B------:R-:W-:Y:S01]  /*34e0*/  LOP3.LUT R238, R27, UR35, R12, 0x36, !PT ;  /* 0x000000231bee7c12 */ /* 0x000fe2000f8e360c */
[----:B------:R-:W-:Y:S01]  /*34f0*/  IMAD R26, R14, 0x20, R29 ;  /* 0x000000200e1a7824 */ /* 0x000fe200078e021d */
[----:B------:R-:W-:Y:S01]  /*3500*/  LOP3.LUT R12, R13, 0x108, RZ, 0x3c, !PT ;  /* 0x000001080d0c7812 */ /* 0x000fe200078e3cff */
[----:B------:R-:W-:Y:S01]  /*3510*/  IMAD.IADD R14, R9, 0x1, R6 ;  /* 0x00000001090e7824 */ /* 0x000fe200078e0206 */
[----:B------:R-:W-:Y:S01]  /*3520*/  SHF.R.U32.HI R6, RZ, 0x2, R13 ;  /* 0x00000002ff067819 */ /* 0x000fe2000001160d */
[----:B------:R-:W-:Y:S01]  /*3530*/  UIADD3 UR31, UR30, -0x3, URZ ;  /* 0xfffffffd1e1f7890 */ /* 0x000fe2000fffe03f */
[----:B------:R-:W-:Y:S01]  /*3540*/  LOP3.LUT R7, R11, UR22, R8, 0xde, !PT ;  /* 0x000000160b077c12 */ /* 0x000fe2000f8ede08 */
[----:B------:R-:W-:Y:S01]  /*3550*/  STL [R1], R26 ;  /* 0x0000001a01007387 */ /* 0x000fe20000100800 */
[----:B------:R-:W-:-:S02]  /*3560*/  LOP3.LUT R6, R6, 0x1ffffff8, RZ, 0xc0, !PT ;  /* 0x1ffffff806067812 */ /* 0x000fc400078ec0ff */
[----:B------:R-:W-:Y:S02]  /*3570*/  CS2R R44, SRZ ;  /* 0x00000000002c7805 */ /* 0x000fe4000001ff00 */
[C---:B------:R-:W-:Y:S02]  /*3580*/  LOP3.LUT R16, R13.reuse, 0x110, RZ, 0x3c, !PT ;  /* 0x000001100d107812 */ /* 0x040fe400078e3cff */
[----:B------:R-:W-:Y:S02]  /*3590*/  CS2R R46, SRZ ;  /* 0x00000000002e7805 */ /* 0x000fe4000001ff00 */
[----:B------:R-:W-:Y:S02]  /*35a0*/  SHF.R.U32.HI R8, RZ, 0x2, R12 ;  /* 0x00000002ff087819 */ /* 0x000fe4000001160c */
[----:B------:R-:W-:Y:S02]  /*35b0*/  CS2R R36, SRZ ;  /* 0x0000000000247805 */ /* 0x000fe4000001ff00 */
[----:B------:R-:W-:Y:S01]  /*35c0*/  LOP3.LUT R9, R10, 0x140, R95, 0xf8, !PT ;  /* 0x000001400a097812 */ /* 0x000fe200078ef85f */
[C---:B------:R-:W-:Y:S01]  /*35d0*/  IMAD.IADD R10, R13.reuse, 0x1, R6 ;  /* 0x000000010d0a7824 */ /* 0x040fe200078e0206 */
[----:B------:R-:W-:-:S02]  /*35e0*/  LOP3.LUT R11, R13, 0x8, RZ, 0x3c, !PT ;  /* 0x000000080d0b7812 */ /* 0x000fc400078e3cff */
[----:B------:R-:W-:Y:S02]  /*35f0*/  CS2R R38, SRZ ;  /* 0x0000000000267805 */ /* 0x000fe4000001ff00 */
[C---:B------:R-:W-:Y:S02]  /*3600*/  LOP3.LUT R29, R13.reuse, 0x10, RZ, 0x3c, !PT ;  /* 0x000000100d1d7812 */ /* 0x040fe400078e3cff */
[----:B------:R-:W-:Y:S02]  /*3610*/  CS2R R52, SRZ ;  /* 0x0000000000347805 */ /* 0x000fe4000001ff00 */
[C---:B------:R-:W-:Y:S02]  /*3620*/  LOP3.LUT R31, R13.reuse, 0x18, RZ, 0x3c, !PT ;  /* 0x000000180d1f7812 */ /* 0x040fe400078e3cff */
[----:B------:R-:W-:Y:S02]  /*3630*/  CS2R R54, SRZ ;  /* 0x0000000000367805 */ /* 0x000fe4000001ff00 */
[----:B------:R-:W-:Y:S01]  /*3640*/  SHF.R.U32.HI R18, RZ, 0x2, R16 ;  /* 0x00000002ff127819 */ /* 0x000fe20000011610 */
[----:B------:R-:W-:Y:S01]  /*3650*/  IMAD.IADD R29, R6, 0x1, R29 ;  /* 0x00000001061d7824 */ /* 0x000fe200078e021d */
[----:B------:R-:W-:Y:S01]  /*3660*/  LOP3.LUT R27, R8, 0x3ffffff8, RZ, 0xc0, !PT ;  /* 0x3ffffff8081b7812 */ /* 0x000fe200078ec0ff */
[C---:B------:R-:W-:Y:S01]  /*3670*/  IMAD.IADD R8, R6.reuse, 0x1, R11 ;  /* 0x0000000106087824 */ /* 0x040fe200078e020b */
[----:B------:R-:W-:Y:S01]  /*3680*/  LOP3.LUT R13, R13, 0x118, RZ, 0x3c, !PT ;  /* 0x000001180d0d7812 */ /* 0x000fe200078e3cff */
[----:B------:R-:W-:Y:S01]  /*3690*/  IMAD.IADD R31, R6, 0x1, R31 ;  /* 0x00000001061f7824 */ /* 0x000fe200078e021f */
[----:B------:R-:W-:Y:S01]  /*36a0*/  LOP3.LUT R9, R9, R188, RZ, 0xfc, !PT ;  /* 0x000000bc09097212 */ /* 0x000fe200078efcff */
[----:B------:R-:W-:Y:S01]  /*36b0*/  IMAD.IADD R27, R12, 0x1, R27 ;  /* 0x000000010c1b7824 */ /* 0x000fe200078e021b */
[----:B------:R-:W-:-:S02]  /*36c0*/  LOP3.LUT R11, R18, 0x3ffffff8, RZ, 0xc0, !PT ;  /* 0x3ffffff8120b7812 */ /* 0x000fc400078ec0ff */
[----:B------:R-:W-:Y:S02]  /*36d0*/  CS2R R56, SRZ ;  /* 0x0000000000387805 */ /* 0x000fe4000001ff00 */
[----:B------:R-:W-:Y:S02]  /*36e0*/  SHF.R.U32.HI R6, RZ, 0x2, R13 ;  /* 0x00000002ff067819 */ /* 0x000fe4000001160d */
[----:B------:R-:W-:Y:S02]  /*36f0*/  CS2R R58, SRZ ;  /* 0x00000000003a7805 */ /* 0x000fe4000001ff00 */
[----:B------:R-:W-:Y:S01]  /*3700*/  LOP3.LUT R12, R9, 0x200, RZ, 0xfc, !PT ;  /* 0x00000200090c7812 */ /* 0x000fe200078efcff */
[----:B------:R-:W-:Y:S01]  /*3710*/  IMAD.IADD R16, R16, 0x1, R11 ;  /* 0x0000000110107824 */ /* 0x000fe200078e020b */
[----:B------:R-:W-:Y:S02]  /*3720*/  LOP3.LUT R6, R6, 0x3ffffff8, RZ, 0xc0, !PT ;  /* 0x3ffffff806067812 */ /* 0x000fe400078ec0ff */
[----:B------:R-:W-:-:S02]  /*3730*/  CS2R R60, SRZ ;  /* 0x00000000003c7805 */ /* 0x000fc4000001ff00 */
[----:B------:R-:W-:Y:S02]  /*3740*/  SHF.R.U32.HI R11, RZ, 0x2, R9 ;  /* 0x00000002ff0b7819 */ /* 0x000fe40000011609 */
[----:B------:R-:W-:Y:S02]  /*3750*/  CS2R R62, SRZ ;  /* 0x00000000003e7805 */ /* 0x000fe4000001ff00 */
[----:B------:R-:W-:Y:S01]  /*3760*/  SHF.R.U32.HI R12, RZ, 0x2, R12 ;  /* 0x00000002ff0c7819 */ /* 0x000fe2000001160c */
[----:B------:R-:W-:Y:S01]  /*3770*/  IMAD.IADD R18, R13, 0x1, R6 ;  /* 0x000000010d127824 */ /* 0x000fe200078e0206 */
[----:B------:R-:W-:Y:S02]  /*3780*/  LOP3.LUT R6, R11, 0x78, RZ, 0xc0, !PT ;  /* 0x000000780b067812 */ /* 0x000fe400078ec0ff */
[----:B------:R-:W-:Y:S02]  /*3790*/  CS2R R64, SRZ ;  /* 0x0000000000407805 */ /* 0x000fe4000001ff00 */
[----:B------:R-:W-:-:S02]  /*37a0*/  LOP3.LUT R20, R12, 0xf8, RZ, 0xc0, !PT ;  /* 0x000000f80c147812 */ /* 0x000fc400078ec0ff */
[----:B------:R-:W-:Y:S02]  /*37b0*/  CS2R R66, SRZ ;  /* 0x0000000000427805 */ /* 0x000fe4000001ff00 */
[----:B------:R-:W-:Y:S01]  /*37c0*/  SHF.L.U64.HI R11, R15, 0x8, RZ ;  /* 0x000000080f0b7819 */ /* 0x000fe200000102ff */
[C---:B------:R-:W-:Y:S01]  /*37d0*/  IMAD.IADD R12, R9.reuse, 0x1, R6 ;  /* 0x00000001090c7824 */ /* 0x040fe200078e0206 */
[----:B------:R-:W-:Y:S01]  /*37e0*/  LOP3.LUT R13, R26, 0x10, RZ, 0x3c, !PT ;  /* 0x000000101a0d7812 */ /* 0x000fe200078e3cff */
[----:B------:R-:W-:Y:S01]  /*37f0*/  IMAD.IADD R20, R9, 0x1, R20 ;  /* 0x0000000109147824 */ /* 0x000fe200078e0214 */
[----:B------:R-:W-:Y:S01]  /*3800*/  LOP3.LUT R233, R24, 0x8, RZ, 0x3c, !PT ;  /* 0x0000000818e97812 */ /* 0x000fe200078e3cff */
[----:B------:R-:W-:Y:S01]  /*3810*/  IMAD.SHL.U32 R9, R15, 0x100, RZ ;  /* 0x000001000f097824 */ /* 0x000fe200078e00ff */
[----:B------:R-:W-:Y:S01]  /*3820*/  SHF.L.U64.HI R9, R21, 0x8, RZ ;  /* 0x0000000815097819 */ /* 0x000fe200000102ff */
[----:B------:R-:W-:Y:S01]  /*3830*/  IMAD.SHL.U32 R11, R17, 0x100, RZ ;  /* 0x00000100110b7824 */ /* 0x000fe200078e00ff */
[C---:B------:R-:W-:Y:S01]  /*3840*/  SHF.L.U64.HI R11, R25.reuse, 0x8, RZ ;  /* 0x00000008190b7819 */ /* 0x040fe200000102ff */
[----:B------:R-:W-:Y:S01]  /*3850*/  IMAD.SHL.U32 R9, R25, 0x100, RZ ;  /* 0x0000010019097824 */ /* 0x000fe200078e00ff */
[----:B------:R-:W-:Y:S01]  /*3860*/  LOP3.LUT R9, R238, 0x400, RZ, 0xfc, !PT ;  /* 0x00000400ee097812 */ /* 0x000fe200078efcff */
[----:B------:R-:W-:Y:S01]  /*3870*/  VIADD R11, R94, UR35 ;  /* 0x000000235e0b7c36 */ /* 0x000fe20008000000 */
[C---:B------:R-:W-:Y:S01]  /*3880*/  LOP3.LUT R9, R26.reuse, 0x20, RZ, 0x3c, !PT ;  /* 0x000000201a097812 */ /* 0x040fe200078e3cff */
[----:B------:R1:W-:Y:S01]  /*3890*/  STL [R1+0x18], R13 ;  /* 0x0000180d01007387 */ /* 0x0003e20000100800 */
[----:B------:R-:W-:-:S02]  /*38a0*/  LOP3.LUT R11, R26, 0x30, RZ, 0x3c, !PT ;  /* 0x000000301a0b7812 */ /* 0x000fc400078e3cff */
[----:B------:R-:W-:Y:S02]  /*38b0*/  CS2R R68, SRZ ;  /* 0x0000000000447805 */ /* 0x000fe4000001ff00 */
[C---:B------:R-:W-:Y:S01]  /*38c0*/  LOP3.LUT R232, R24.reuse, 0x408, RZ, 0x3c, !PT ;  /* 0x0000040818e87812 */ /* 0x040fe200078e3cff */
[----:B------:R2:W-:Y:S01]  /*38d0*/  STL [R1+0x14], R9 ;  /* 0x0000140901007387 */ /* 0x0005e20000100800 */
[C---:B------:R-:W-:Y:S02]  /*38e0*/  LOP3.LUT R231, R24.reuse, 0x10, RZ, 0x3c, !PT ;  /* 0x0000001018e77812 */ /* 0x040fe400078e3cff */
[----:B------:R-:W-:Y:S02]  /*38f0*/  CS2R R70, SRZ ;  /* 0x0000000000467805 */ /* 0x000fe4000001ff00 */
[C---:B------:R-:W-:Y:S01]  /*3900*/  LOP3.LUT R230, R24.reuse, 0x410, RZ, 0x3c, !PT ;  /* 0x0000041018e67812 */ /* 0x040fe200078e3cff */
[----:B------:R3:W-:Y:S01]  /*3910*/  STL [R1+0x10], R11 ;  /* 0x0000100b01007387 */ /* 0x0007e20000100800 */
[----:B------:R-:W-:-:S02]  /*3920*/  LOP3.LUT R229, R24, 0x18, RZ, 0x3c, !PT ;  /* 0x0000001818e57812 */ /* 0x000fc400078e3cff */
[----:B------:R-:W-:Y:S02]  /*3930*/  CS2R R72, SRZ ;  /* 0x0000000000487805 */ /* 0x000fe4000001ff00 */
[----:B-1----:R-:W-:Y:S02]  /*3940*/  LOP3.LUT R13, R26, 0x810, RZ, 0x3c, !PT ;  /* 0x000008101a0d7812 */ /* 0x002fe400078e3cff */
[----:B------:R-:W-:Y:S02]  /*3950*/  CS2R R74, SRZ ;  /* 0x00000000004a7805 */ /* 0x000fe4000001ff00 */
[----:B------:R-:W-:Y:S02]  /*3960*/  LOP3.LUT R228, R24, 0x418, RZ, 0x3c, !PT ;  /* 0x0000041818e47812 */ /* 0x000fe400078e3cff */
[----:B------:R-:W-:Y:S02]  /*3970*/  CS2R R100, SRZ ;  /* 0x0000000000647805 */ /* 0x000fe4000001ff00 */
[C---:B--2---:R-:W-:Y:S01]  /*3980*/  LOP3.LUT R9, R26.reuse, 0x820, RZ, 0x3c, !PT ;  /* 0x000008201a097812 */ /* 0x044fe200078e3cff */
[----:B------:R-:W-:Y:S01]  /*3990*/  STL [R1+0xc], R13 ;  /* 0x00000c0d01007387 */ /* 0x000fe20000100800 */
[----:B------:R-:W-:Y:S01]  /*39a0*/  SHF.L.U64.HI R6, R17, 0x8, RZ ;  /* 0x0000000811067819 */ /* 0x000fe200000102ff */
[----:B------:R-:W-:Y:S01]  /*39b0*/  IMAD.SHL.U32 R6, R21, 0x100, RZ ;  /* 0x0000010015067824 */ /* 0x000fe200078e00ff */
[----:B---3--:R-:W-:Y:S01]  /*39c0*/  LOP3.LUT R11, R26, 0x830, RZ, 0x3c, !PT ;  /* 0x000008301a0b7812 */ /* 0x008fe200078e3cff */
[----:B------:R1:W-:Y:S01]  /*39d0*/  STL [R1+0x8], R9 ;  /* 0x0000080901007387 */ /* 0x0003e20000100800 */
[C---:B------:R-:W-:Y:S01]  /*39e0*/  LOP3.LUT R236, R7.reuse, 0x10, RZ, 0x3c, !PT ;  /* 0x0000001007ec7812 */ /* 0x040fe200078e3cff */
[----:B------:R-:W-:Y:S01]  /*39f0*/  IMAD.MOV.U32 R6, RZ, RZ, 0xc0 ;  /* 0x000000c0ff067424 */ /* 0x000fe200078e00ff */
[C---:B------:R-:W-:Y:S01]  /*3a00*/  LOP3.LUT R235, R7.reuse, 0x400, RZ, 0xfc, !PT ;  /* 0x0000040007eb7812 */ /* 0x040fe200078efcff */
[----:B------:R2:W-:Y:S01]  /*3a10*/  STL [R1+0x4], R11 ;  /* 0x0000040b01007387 */ /* 0x0005e20000100800 */
[----:B------:R-:W-:-:S02]  /*3a20*/  LOP3.LUT R234, R7, 0x410, RZ, 0x3c, !PT ;  /* 0x0000041007ea7812 */ /* 0x000fc400078e3cff */
[----:B------:R-:W-:Y:S02]  /*3a30*/  CS2R R102, SRZ ;  /* 0x0000000000667805 */ /* 0x000fe4000001ff00 */
[----:B------:R-:W-:Y:S02]  /*3a40*/  LEA R17, R18, UR16, 0x1 ;  /* 0x0000001012117c11 */ /* 0x000fe4000f8e08ff */
        /* <DEDUP_REMOVED lines=14> */
[C---:B------:R-:W-:Y:S01]  /*3b30*/  LOP3.LUT R252, R238.reuse, 0x800, RZ, 0xfc, !PT ;  /* 0x00000800eefc7812 */ /* 0x040fe200078efcff */
[----:B------:R-:W-:Y:S01]  /*3b40*/  ULDC.64 UR20, c[0x0][0x238] ;  /* 0x00008e0000147ab9 */ /* 0x000fe20000000a00 */
[C---:B------:R-:W-:Y:S01]  /*3b50*/  LOP3.LUT R251, R238.reuse, 0xc00, RZ, 0xfc, !PT ;  /* 0x00000c00eefb7812 */ /* 0x040fe200078efcff */
[----:B------:R-:W-:Y:S01]  /*3b60*/  ULDC.64 UR18, c[0x0][0x228] ;  /* 0x00008a0000127ab9 */ /* 0x000fe20000000a00 */
[C---:B------:R-:W-:Y:S01]  /*3b70*/  LOP3.LUT R250, R238.reuse, 0x20, RZ, 0x3c, !PT ;  /* 0x00000020eefa7812 */ /* 0x040fe200078e3cff */
[----:B------:R-:W-:Y:S01]  /*3b80*/  UMOV UR23, 0x2 ;  /* 0x0000000200177882 */ /* 0x000fe20000000000 */
[C---:B------:R-:W-:Y:S01]  /*3b90*/  LOP3.LUT R249, R238.reuse, 0x420, RZ, 0x3c, !PT ;  /* 0x00000420eef97812 */ /* 0x040fe200078e3cff */
[----:B------:R-:W-:Y:S01]  /*3ba0*/  UMOV UR24, 0xffffffff ;  /* 0xffffffff00187882 */ /* 0x000fe20000000000 */
[C---:B------:R-:W-:Y:S01]  /*3bb0*/  LOP3.LUT R248, R238.reuse, 0x820, RZ, 0x3c, !PT ;  /* 0x00000820eef87812 */ /* 0x040fe200078e3cff */
[----:B------:R-:W-:Y:S01]  /*3bc0*/  UMOV UR4, URZ ;  /* 0x0000003f00047c82 */ /* 0x000fe20008000000 */
[----:B------:R-:W-:Y:S01]  /*3bd0*/  LOP3.LUT R247, R238, 0xc20, RZ, 0x3c, !PT ;  /* 0x00000c20eef77812 */ /* 0x000fe200078e3cff */
[----:B------:R-:W-:Y:S01]  /*3be0*/  UMOV UR5, URZ ;  /* 0x0000003f00057c82 */ /* 0x000fe20008000000 */
[----:B------:R-:W-:Y:S01]  /*3bf0*/  LEA R8, R8, UR16, 0x1 ;  /* 0x0000001008087c11 */ /* 0x000fe2000f8e08ff */
[----:B------:R-:W-:Y:S01]  /*3c00*/  UIMAD.WIDE UR18, UR25, 0x2, UR18 ;  /* 0x00000002191278a5 */ /* 0x000fe2000f8e0212 */
[----:B-1----:R-:W-:Y:S01]  /*3c10*/  LEA R9, R29, UR16, 0x1 ;  /* 0x000000101d097c11 */ /* 0x002fe2000f8e08ff */
[----:B------:R-:W-:Y:S01]  /*3c20*/  UIMAD.WIDE UR20, UR27, 0x2, UR20 ;  /* 0x000000021b1478a5 */ /* 0x000fe2000f8e0214 */
[----:B------:R-:W-:Y:S01]  /*3c30*/  LEA R10, R10, UR16, 0x1 ;  /* 0x000000100a0a7c11 */ /* 0x000fe2000f8e08ff */
[----:B------:R-:W-:Y:S01]  /*3c40*/  USHF.R.S32.HI UR37, URZ, 0x1f, UR31 ;  /* 0x0000001f3f257899 */ /* 0x000fe2000801141f */
[----:B--2---:R-:W-:Y:S01]  /*3c50*/  LEA R11, R31, UR16, 0x1 ;  /* 0x000000101f0b7c11 */ /* 0x004fe2000f8e08ff */
[----:B------:R-:W-:Y:S01]  /*3c60*/  UMOV UR6, URZ ;  /* 0x0000003f00067c82 */ /* 0x000fe20008000000 */
[----:B------:R-:W-:-:S02]  /*3c70*/  LEA R12, R12, UR16, 0x1 ;  /* 0x000000100c0c7c11 */ /* 0x000fc4000f8e08ff */
[----:B------:R-:W-:Y:S02]  /*3c80*/  LEA R13, R24, UR16, 0x1 ;  /* 0x00000010180d7c11 */ /* 0x000fe4000f8e08ff */
[----:B------:R-:W-:Y:S02]  /*3c90*/  LEA R14, R14, UR16, 0x1 ;  /* 0x000000100e0e7c11 */ /* 0x000fe4000f8e08ff */
[----:B------:R-:W-:Y:S02]  /*3ca0*/  LEA R15, R27, UR16, 0x1 ;  /* 0x000000101b0f7c11 */ /* 0x000fe4000f8e08ff */
[----:B------:R-:W-:Y:S02]  /*3cb0*/  LEA R16, R16, UR16, 0x1 ;  /* 0x0000001010107c11 */ /* 0x000fe4000f8e08ff */
[----:B------:R-:W-:Y:S02]  /*3cc0*/  LEA R18, R20, UR16, 0x1 ;  /* 0x0000001014127c11 */ /* 0x000fe4000f8e08ff */
        /* <DEDUP_REMOVED lines=9> */
[----:B------:R-:W-:Y:S01]  /*3d60*/  LEA R234, R234, UR36, 0x1 ;  /* 0x00000024eaea7c11 */ /* 0x000fe2000f8e08ff */
[----:B------:R-:W-:-:S06]  /*3d70*/  ULDC UR36, c[0x0][0x248] ;  /* 0x0000920000247ab9 */ /* 0x000fcc0000000800 */
.L_x_2:
[C---:B------:R-:W-:Y:S01]  /*3d80*/  LOP3.LUT R20, R0.reuse, 0x40, RZ, 0xfc, !PT ;  /* 0x0000004000147812 */ /* 0x040fe200078efcff */
[----:B------:R-:W-:Y:S01]  /*3d90*/  UIMAD.WIDE UR26, UR6, 0x2, UR20 ;  /* 0x00000002061a78a5 */ /* 0x000fe2000f8e0214 */
[C---:B------:R-:W-:Y:S01]  /*3da0*/  LOP3.LUT R25, R0.reuse, 0x10, RZ, 0xfc, !PT ;  /* 0x0000001000197812 */ /* 0x040fe200078efcff */
[----:B------:R-:W-:Y:S01]  /*3db0*/  IMAD.U32 R95, RZ, RZ, UR32 ;  /* 0x00000020ff5f7e24 */ /* 0x000fe2000f8e00ff */
[----:B------:R-:W-:Y:S01]  /*3dc0*/  LOP3.LUT R26, R0, 0x40, RZ, 0xfc, !PT ;  /* 0x00000040001a7812 */ /* 0x000fe200078efcff */
[----:B------:R-:W-:Y:S01]  /*3dd0*/  IMAD.SHL.U32 R119, R22, 0x2, RZ ;  /* 0x0000000216777824 */ /* 0x000fe200078e00ff */
[----:B------:R-:W-:Y:S01]  /*3de0*/  LOP3.LUT R25, R25, 0x40, RZ, 0xfc, !PT ;  /* 0x0000004019197812 */ /* 0x000fe200078efcff */
[----:B------:R-:W-:Y:S01]  /*3df0*/  IMAD.SHL.U32 R20, R20, 0x100, RZ ;  /* 0x0000010014147824 */ /* 0x000fe200078e00ff */
[----:B------:R-:W-:Y:S01]  /*3e00*/  LOP3.LUT R24, R0, 0x10, RZ, 0xfc, !PT ;  /* 0x0000001000187812 */ /* 0x000fe200078efcff */
[----:B------:R-:W2:Y:S01]  /*3e10*/  LDL R138, [R1] ;  /* 0x00000000018a7983 */ /* 0x000ea20000100800 */
[----:B------:R-:W-:Y:S01]  /*3e20*/  SHF.L.U64.HI R95, R22, 0x1, R95 ;  /* 0x00000001165f7819 */ /* 0x000fe2000001025f */
[----:B------:R-:W-:Y:S01]  /*3e30*/  IMAD.SHL.U32 R25, R25, 0x100, RZ ;  /* 0x0000010019197824 */ /* 0x000fe200078e00ff */
[----:B------:R-:W-:Y:S01]  /*3e40*/  SHF.L.U64.HI R26, R26, 0x8, RZ ;  /* 0x000000081a1a7819 */ /* 0x000fe200000102ff */
[----:B------:R-:W3:Y:S01]  /*3e50*/  LDL R137, [R1+0x18] ;  /* 0x0000180001897983 */ /* 0x000ee20000100800 */
[----:B------:R-:W-:-:S02]  /*3e60*/  IADD3 R20, P5, P6, R119, UR26, R20 ;  /* 0x0000001a77147c10 */ /* 0x000fc4000febe014 */
[----:B------:R-:W-:Y:S01]  /*3e70*/  LOP3.LUT R27, R0, 0x20, RZ, 0xfc, !PT ;  /* 0x00000020001b7812 */ /* 0x000fe200078efcff */
[----:B------:R-:W4:Y:S01]  /*3e80*/  LDL R135, [R1+0xc] ;  /* 0x00000c0001877983 */ /* 0x000f220000100800 */
[----:B------:R-:W-:Y:S02]  /*3e90*/  LOP3.LUT R24, R24, 0x40, RZ, 0xfc, !PT ;  /* 0x0000004018187812 */ /* 0x000fe400078efcff */
[----:B------:R-:W-:Y:S01]  /*3ea0*/  IADD3.X R21, R95, UR27, R26, P5, P6 ;  /* 0x0000001b5f157c10 */ /* 0x000fe2000afec41a */
[----:B------:R-:W5:Y:S01]  /*3eb0*/  LDL R134, [R1+0x14] ;  /* 0x0000140001867983 */ /* 0x000f620000100800 */
[----:B------:R-:W-:Y:S02]  /*3ec0*/  IADD3 R124, P5, P6, R119, UR26, R25 ;  /* 0x0000001a777c7c10 */ /* 0x000fe4000febe019 */
[----:B------:R-:W-:Y:S01]  /*3ed0*/  LOP3.LUT R27, R27, 0x40, RZ, 0xfc, !PT ;  /* 0x000000401b1b7812 */ /* 0x000fe200078efcff */
[----:B------:R-:W2:Y:S01]  /*3ee0*/  LDL R136, [R1+0x8] ;  /* 0x0000080001887983 */ /* 0x000ea20000100800 */
[----:B------:R-:W-:-:S02]  /*3ef0*/  LOP3.LUT R25, R0, 0x30, RZ, 0xfc, !PT ;  /* 0x0000003000197812 */ /* 0x000fc400078efcff */
[----:B------:R-:W-:Y:S01]  /*3f00*/  SHF.L.U64.HI R24, R24, 0x8, RZ ;  /* 0x0000000818187819 */ /* 0x000fe200000102ff */
[----:B------:R-:W-:Y:S01]  /*3f10*/  IMAD.SHL.U32 R27, R27, 0x100, RZ ;  /* 0x000001001b1b7824 */ /* 0x000fe200078e00ff */
[----:B------:R-:W-:Y:S01]  /*3f20*/  LOP3.LUT R26, R0, 0x20, RZ, 0xfc, !PT ;  /* 0x00000020001a7812 */ /* 0x000fe200078efcff */
[----:B------:R-:W2:Y:S01]  /*3f30*/  LDL R177, [R1+0x10] ;  /* 0x0000100001b17983 */ /* 0x000ea20000100800 */
[----:B------:R-:W-:Y:S02]  /*3f40*/  LOP3.LUT R25, R25, 0x40, RZ, 0xfc, !PT ;  /* 0x0000004019197812 */ /* 0x000fe400078efcff */
[----:B------:R-:W-:Y:S01]  /*3f50*/  IADD3.X R125, R95, UR27, R24, P5, P6 ;  /* 0x0000001b5f7d7c10 */ /* 0x000fe2000afec418 */
[----:B------:R-:W2:Y:S01]  /*3f60*/  LDL R176, [R1+0x4] ;  /* 0x0000040001b07983 */ /* 0x000ea20000100800 */
[----:B------:R-:W-:Y:S01]  /*3f70*/  LOP3.LUT R26, R26, 0x40, RZ, 0xfc, !PT ;  /* 0x000000401a1a7812 */ /* 0x000fe200078efcff */
[----:B------:R-:W-:Y:S01]  /*3f80*/  IMAD.SHL.U32 R25, R25, 0x100, RZ ;  /* 0x0000010019197824 */ /* 0x000fe200078e00ff */
[----:B------:R-:W-:-:S02]  /*3f90*/  LOP3.LUT R24, R0, 0x30, RZ, 0xfc, !PT ;  /* 0x0000003000187812 */ /* 0x000fc400078efcff */
[----:B------:R-:W-:Y:S02]  /*3fa0*/  SHF.L.U64.HI R26, R26, 0x8, RZ ;  /* 0x000000081a1a7819 */ /* 0x000fe400000102ff */
[----:B------:R-:W-:Y:S02]  /*3fb0*/  IADD3 R126, P5, P6, R119, UR26, R27 ;  /* 0x0000001a777e7c10 */ /* 0x000fe4000febe01b */
[----:B------:R-:W-:Y:S02]  /*3fc0*/  LOP3.LUT R24, R24, 0x40, RZ, 0xfc, !PT ;  /* 0x0000004018187812 */ /* 0x000fe400078efcff */
[----:B------:R-:W-:Y:S02]  /*3fd0*/  IADD3.X R127, R95, UR27, R26, P5, P6 ;  /* 0x0000001b5f7f7c10 */ /* 0x000fe4000afec41a */
[----:B------:R-:W-:Y:S02]  /*3fe0*/  SHF.L.U64.HI R24, R24, 0x8, RZ ;  /* 0x0000000818187819 */ /* 0x000fe400000102ff */
[----:B------:R-:W-:-:S02]  /*3ff0*/  IADD3 R132, P5, P6, R119, UR26, R25 ;  /* 0x0000001a77847c10 */ /* 0x000fc4000febe019 */
[----:B------:R-:W-:Y:S02]  /*4000*/  LOP3.LUT R94, R0, 0x10, RZ, 0xfc, !PT ;  /* 0x00000010005e7812 */ /* 0x000fe400078efcff */
[----:B------:R-:W-:Y:S02]  /*4010*/  IADD3.X R133, R95, UR27, R24, P5, P6 ;  /* 0x0000001b5f857c10 */ /* 0x000fe4000afec418 */
[----:B------:R-:W-:Y:S02]  /*4020*/  LEA R28, P5, R222, UR18, 0x1 ;  /* 0x00000012de1c7c11 */ /* 0x000fe4000f8a08ff */
[----:B------:R-:W-:Y:S02]  /*4030*/  LOP3.LUT R98, R0, 0x20, RZ, 0xfc, !PT ;  /* 0x0000002000627812 */ /* 0x000fe400078efcff */
[----:B------:R-:W-:Y:S02]  /*4040*/  LEA.HI.X R29, R222, UR19, R190, 0x1, P5 ;  /* 0x00000013de1d7c11 */ /* 0x000fe4000a8f0cbe */
[----:B------:R-:W-:-:S02]  /*4050*/  LEA R30, P5, R187, UR18, 0x1 ;  /* 0x00000012bb1e7c11 */ /* 0x000fc4000f8a08ff */
[----:B------:R-:W-:Y:S02]  /*4060*/  LOP3.LUT R97, R0, 0x30, RZ, 0xfc, !PT ;  /* 0x0000003000617812 */ /* 0x000fe400078efcff */
[----:B------:R-:W-:Y:S02]  /*4070*/  LEA.HI.X R31, R187, UR19, R186, 0x1, P5 ;  /* 0x00000013bb1f7c11 */ /* 0x000fe4000a8f0cba */
[----:B------:R-:W-:-:S04]  /*4080*/  LEA R26, P5, R185, UR18, 0x1 ;  /* 0x00000012b91a7c11 */ /* 0x000fc8000f8a08ff */
[----:B------:R-:W-:Y:S02]  /*4090*/  LEA.HI.X R27, R185, UR19, R184, 0x1, P5 ;  /* 0x00000013b91b7c11 */ /* 0x000fe4000a8f0cb8 */
[----:B------:R-:W-:-:S04]  /*40a0*/  LEA R24, P5, R92, UR18, 0x1 ;  /* 0x000000125c187c11 */ /* 0x000fc8000f8a08ff */
[----:B------:R-:W-:Y:S02]  /*40b0*/  LEA.HI.X R25, R92, UR19, R93, 0x1, P5 ;  /* 0x000000135c197c11 */ /* 0x000fe4000a8f0c5d */
[----:B------:R-:W-:-:S04]  /*40c0*/  LEA R112, P5, R0, UR26, 0x8 ;  /* 0x0000001a00707c11 */ /* 0x000fc8000f8a40ff */
[----:B------:R-:W-:Y:S02]  /*40d0*/  LEA.HI.X R96, R0, UR27, RZ, 0x8, P5 ;  /* 0x0000001b00607c11 */ /* 0x000fe4000a8f44ff */
[----:B------:R-:W-:-:S04]  /*40e0*/  LEA R114, P5, R94, UR26, 0x8 ;  /* 0x0000001a5e727c11 */ /* 0x000fc8000f8a40ff */
[----:B------:R-:W-:Y:S02]  /*40f0*/  LEA.HI.X R94, R94, UR27, RZ, 0x8, P5 ;  /* 0x0000001b5e5e7c11 */ /* 0x000fe4000a8f44ff */
[----:B------:R-:W-:-:S04]  /*4100*/  LEA R116, P5, R98, UR26, 0x8 ;  /* 0x0000001a62747c11 */ /* 0x000fc8000f8a40ff */
[----:B------:R-:W-:Y:S02]  /*4110*/  LEA.HI.X R93, R98, UR27, RZ, 0x8, P5 ;  /* 0x0000001b625d7c11 */ /* 0x000fe4000a8f44ff */
[----:B------:R-:W-:-:S04]  /*4120*/  LEA R118, P5, R97, UR26, 0x8 ;  /* 0x0000001a61767c11 */ /* 0x000fc8000f8a40ff */
[----:B------:R-:W-:Y:S02]  /*4130*/  LEA.HI.X R92, R97, UR27, RZ, 0x8, P5 ;  /* 0x0000001b615c7c11 */ /* 0x000fe4000a8f44ff */
[----:B------:R-:W-:-:S05]  /*4140*/  IADD3 R112, P5, R119, R112, RZ ;  /* 0x0000007077707210 */ /* 0x000fca0007fbe0ff */
[----:B------:R-:W-:Y:S01]  /*4150*/  IMAD.X R113, R95, 0x1, R96, P5 ;  /* 0x000000015f717824 */ /* 0x000fe200028e0660 */
[----:B------:R-:W-:-:S05]  /*4160*/  IADD3 R114, P5, R114, R119, RZ ;  /* 0x0000007772727210 */ /* 0x000fca0007fbe0ff */
[----:B------:R-:W-:Y:S01]  /*4170*/  IMAD.X R115, R94, 0x1, R95, P5 ;  /* 0x000000015e737824 */ /* 0x000fe200028e065f */
[----:B------:R-:W-:-:S05]  /*4180*/  IADD3 R116, P5, R116, R119, RZ ;  /* 0x0000007774747210 */ /* 0x000fca0007fbe0ff */
[--C-:B------:R-:W-:Y:S01]  /*4190*/  IMAD.X R117, R93, 0x1, R95.reuse, P5 ;  /* 0x000000015d757824 */ /* 0x100fe200028e065f */
[----:B------:R-:W-:Y:S02]  /*41a0*/  IADD3 R118, P5, R118, R119, RZ ;  /* 0x0000007776767210 */ /* 0x000fe40007fbe0ff */
[----:B------:R-:W-:Y:S02]  /*41b0*/  F2FP.BF16.F32.PACK_AB R104, R101, R100 ;  /* 0x000000646568723e */ /* 0x000fe400000010ff */
[----:B------:R-:W-:Y:S01]  /*41c0*/  F2FP.BF16.F32.PACK_AB R105, R103, R102 ;  /* 0x000000666769723e */ /* 0x000fe200000010ff */
[----:B------:R-:W-:Y:S01]  /*41d0*/  IMAD.X R119, R92, 0x1, R95, P5 ;  /* 0x000000015c777824 */ /* 0x000fe200028e065f */
[----:B------:R-:W-:Y:S02]  /*41e0*/  F2FP.BF16.F32.PACK_AB R106, R77, R76 ;  /* 0x0000004c4d6a723e */ /* 0x000fe400000010ff */
[----:B------:R-:W-:Y:S02]  /*41f0*/  F2FP.BF16.F32.PACK_AB R107, R79, R78 ;  /* 0x0000004e4f6b723e */ /* 0x000fe400000010ff */
[----:B------:R-:W-:-:S02]  /*4200*/  F2FP.BF16.F32.PACK_AB R108, R49, R48 ;  /* 0x00000030316c723e */ /* 0x000fc400000010ff */
[----:B------:R-:W-:Y:S02]  /*4210*/  F2FP.BF16.F32.PACK_AB R109, R51, R50 ;  /* 0x00000032336d723e */ /* 0x000fe400000010ff */
[----:B------:R-:W-:Y:S02]  /*4220*/  F2FP.BF16.F32.PACK_AB R110, R85, R84 ;  /* 0x00000054556e723e */ /* 0x000fe400000010ff */
[----:B------:R-:W-:Y:S02]  /*4230*/  F2FP.BF16.F32.PACK_AB R111, R87, R86 ;  /* 0x00000056576f723e */ /* 0x000fe400000010ff */
[----:B------:R-:W-:Y:S02]  /*4240*/  F2FP.BF16.F32.PACK_AB R92, R89, R88 ;  /* 0x00000058595c723e */ /* 0x000fe400000010ff */
[----:B------:R-:W-:Y:S02]  /*4250*/  F2FP.BF16.F32.PACK_AB R93, R91, R90 ;  /* 0x0000005a5b5d723e */ /* 0x000fe400000010ff */
[----:B------:R-:W-:-:S02]  /*4260*/  F2FP.BF16.F32.PACK_AB R94, R33, R32 ;  /* 0x00000020215e723e */ /* 0x000fc400000010ff */
[----:B------:R-:W-:Y:S02]  /*4270*/  F2FP.BF16.F32.PACK_AB R95, R35, R34 ;  /* 0x00000022235f723e */ /* 0x000fe400000010ff */
[----:B------:R-:W-:Y:S02]  /*4280*/  F2FP.BF16.F32.PACK_AB R96, R81, R80 ;  /* 0x000000505160723e */ /* 0x000fe400000010ff */
[----:B------:R-:W-:Y:S02]  /*4290*/  F2FP.BF16.F32.PACK_AB R97, R83, R82 ;  /* 0x000000525361723e */ /* 0x000fe400000010ff */
[----:B------:R-:W-:Y:S02]  /*42a0*/  F2FP.BF16.F32.PACK_AB R98, R41, R40 ;  /* 0x000000282962723e */ /* 0x000fe400000010ff */
[----:B------:R-:W-:Y:S01]  /*42b0*/  F2FP.BF16.F32.PACK_AB R99, R43, R42 ;  /* 0x0000002a2b63723e */ /* 0x000fe200000010ff */
[----:B------:R-:W-:Y:S04]  /*42c0*/  STSM.16.M88.4 [R237], R104 ;  /* 0x00000068ed007844 */ /* 0x000fe80000000200 */
[----:B------:R-:W-:Y:S04]  /*42d0*/  STSM.16.M88.4 [R236], R108 ;  /* 0x0000006cec007844 */ /* 0x000fe80000000200 */
[----:B------:R-:W-:Y:S04]  /*42e0*/  STSM.16.M88.4 [R235], R92 ;  /* 0x0000005ceb007844 */ /* 0x000fe80000000200 */
[----:B------:R-:W-:Y:S04]  /*42f0*/  STSM.16.M88.4 [R234], R96 ;  /* 0x00000060ea007844 */ /* 0x000fe80000000200 */
[----:B------:R-:W-:Y:S04]  /*4300*/  STS [R10+0x1c000], R104 ;  /* 0x01c000680a007388 */ /* 0x000fe80000000800 */
[----:B------:R-:W-:Y:S04]  /*4310*/  STS [R14+0x1c000], R105 ;  /* 0x01c000690e007388 */ /* 0x000fe80000000800 */
[----:B------:R-:W-:Y:S04]  /*4320*/  STS [R8+0x1c000], R106 ;  /* 0x01c0006a08007388 */ /* 0x000fe80000000800 */
[----:B------:R-:W-:Y:S04]  /*4330*/  STS [R15+0x1c000], R107 ;  /* 0x01c0006b0f007388 */ /* 0x000fe80000000800 */
[----:B------:R-:W-:Y:S04]  /*4340*/  STS [R9+0x1c000], R108 ;  /* 0x01c0006c09007388 */ /* 0x000fe80000000800 */
[----:B------:R-:W-:Y:S04]  /*4350*/  STS [R16+0x1c000], R109 ;  /* 0x01c0006d10007388 */ /* 0x000fe80000000800 */
[----:B------:R-:W-:Y:S04]  /*4360*/  STS [R11+0x1c000], R110 ;  /* 0x01c0006e0b007388 */ /* 0x000fe80000000800 */
[----:B------:R-:W-:Y:S01]  /*4370*/  STS [R17+0x1c000], R111 ;  /* 0x01c0006f11007388 */ /* 0x000fe20000000800 */
[----:B------:R-:W-:Y:S06]  /*4380*/  BAR.SYNC.DEFER_BLOCKING 0x0 ;  /* 0x0000000000007b1d */ /* 0x000fec0000010000 */
[----:B------:R-:W1:Y:S04]  /*4390*/  LDS.128 R108, [R12+0x1c000] ;  /* 0x01c000000c6c7984 */ /* 0x000e680000000c00 */
[----:B------:R-:W1:Y:S01]  /*43a0*/  LDS.128 R104, [R18+0x1c400] ;  /* 0x01c4000012687984 */ /* 0x000e620000000c00 */
[----:B------:R-:W-:Y:S06]  /*43b0*/  BAR.SYNC.DEFER_BLOCKING 0x0 ;  /* 0x0000000000007b1d */ /* 0x000fec0000010000 */
        /* <DEDUP_REMOVED lines=9> */
[----:B------:R-:W3:Y:S04]  /*4450*/  LDS.128 R92, [R12+0x1c000] ;  /* 0x01c000000c5c7984 */ /* 0x000ee80000000c00 */
[----:B------:R-:W3:Y:S04]  /*4460*/  LDS.128 R96, [R18+0x1c400] ;  /* 0x01c4000012607984 */ /* 0x000ee80000000c00 */
[----:B-1----:R1:W-:Y:S04]  /*4470*/  @P0 STG.E.128 desc[UR28][R112.64], R108 ;  /* 0x0000006c70000986 */ /* 0x0023e8000c101d1c */
[----:B------:R1:W-:Y:S04]  /*4480*/  @P0 STG.E.128 desc[UR28][R114.64], R104 ;  /* 0x0000006872000986 */ /* 0x0003e8000c101d1c */
[----:B---3--:R3:W-:Y:S04]  /*4490*/  @P0 STG.E.128 desc[UR28][R116.64], R92 ;  /* 0x0000005c74000986 */ /* 0x0087e8000c101d1c */
[----:B------:R3:W-:Y:S01]  /*44a0*/  @P0 STG.E.128 desc[UR28][R118.64], R96 ;  /* 0x0000006076000986 */ /* 0x0007e2000c101d1c */
[----:B-1----:R-:W-:-:S02]  /*44b0*/  F2FP.BF16.F32.PACK_AB R112, R45, R44 ;  /* 0x0000002c2d70723e */ /* 0x002fc400000010ff */
[----:B------:R-:W-:Y:S02]  /*44c0*/  F2FP.BF16.F32.PACK_AB R113, R47, R46 ;  /* 0x0000002e2f71723e */ /* 0x000fe400000010ff */
[----:B------:R-:W-:Y:S02]  /*44d0*/  F2FP.BF16.F32.PACK_AB R114, R37, R36 ;  /* 0x000000242572723e */ /* 0x000fe400000010ff */
[----:B------:R-:W-:Y:S01]  /*44e0*/  F2FP.BF16.F32.PACK_AB R115, R39, R38 ;  /* 0x000000262773723e */ /* 0x000fe200000010ff */
[----:B------:R-:W-:Y:S01]  /*44f0*/  BAR.SYNC.DEFER_BLOCKING 0x0 ;  /* 0x0000000000007b1d */ /* 0x000fe20000010000 */
[----:B---3--:R-:W-:Y:S02]  /*4500*/  F2FP.BF16.F32.PACK_AB R116, R53, R52 ;  /* 0x000000343574723e */ /* 0x008fe400000010ff */
        /* <DEDUP_REMOVED lines=10> */
[----:B------:R-:W-:Y:S01]  /*45b0*/  F2FP.BF16.F32.PACK_AB R99, R75, R74 ;  /* 0x0000004a4b63723e */ /* 0x000fe200000010ff */
[----:B------:R-:W-:Y:S04]  /*45c0*/  STSM.16.M88.4 [R237+0x1000], R112 ;  /* 0x00100070ed007844 */ /* 0x000fe80000000200 */
[----:B------:R-:W-:Y:S04]  /*45d0*/  STSM.16.M88.4 [R236+0x1000], R116 ;  /* 0x00100074ec007844 */ /* 0x000fe80000000200 */
[----:B------:R-:W-:Y:S04]  /*45e0*/  STSM.16.M88.4 [R235+0x1000], R92 ;  /* 0x0010005ceb007844 */ /* 0x000fe80000000200 */
[----:B------:R-:W-:Y:S04]  /*45f0*/  STSM.16.M88.4 [R234+0x1000], R96 ;  /* 0x00100060ea007844 */ /* 0x000fe80000000200 */
        /* <DEDUP_REMOVED lines=10> */
[----:B------:R-:W3:Y:S01]  /*46a0*/  LDS.128 R104, [R18+0x1d400] ;  /* 0x01d4000012687984 */ /* 0x000ee20000000c00 */
        /* <DEDUP_REMOVED lines=10> */
[----:B------:R-:W2:Y:S04]  /*4750*/  LDS.128 R120, [R12+0x1d000] ;  /* 0x01d000000c787984 */ /* 0x000ea80000000c00 */
[----:B------:R-:W4:Y:S04]  /*4760*/  LDS.128 R128, [R18+0x1d400] ;  /* 0x01d4000012807984 */ /* 0x000f280000000c00 */
[----:B-1----:R1:W-:Y:S04]  /*4770*/  @P0 STG.E.128 desc[UR28][R20.64], R108 ;  /* 0x0000006c14000986 */ /* 0x0023e8000c101d1c */
[----:B---3--:R-:W-:Y:S01]  /*4780*/  @P0 STG.E.128 desc[UR28][R124.64], R104 ;  /* 0x000000687c000986 */ /* 0x008fe2000c101d1c */
[----:B------:R-:W-:-:S04]  /*4790*/  UIADD3 UR24, UR24, 0x1, URZ ;  /* 0x0000000118187890 */ /* 0x000fc8000fffe03f */
[----:B------:R-:W-:-:S04]  /*47a0*/  UISETP.GT.AND UP0, UPT, UR24, 0x2, UPT ;  /* 0x000000021800788c */ /* 0x000fc8000bf04270 */
[----:B------:R-:W-:Y:S01]  /*47b0*/  USEL UR24, UR24, URZ, !UP0 ;  /* 0x0000003f18187287 */ /* 0x000fe2000c000000 */
[----:B--2---:R-:W-:Y:S04]  /*47c0*/  @P0 STG.E.128 desc[UR28][R126.64], R120 ;  /* 0x000000787e000986 */ /* 0x004fe8000c101d1c */
[----:B----4-:R-:W-:Y:S01]  /*47d0*/  @P0 STG.E.128 desc[UR28][R132.64], R128 ;  /* 0x0000008084000986 */ /* 0x010fe2000c101d1c */
[----:B------:R-:W-:-:S04]  /*47e0*/  DEPBAR.LE SB0, 0xc ;  /* 0x000083000000791a */ /* 0x000fc80000000000 */
[----:B------:R-:W-:Y:S01]  /*47f0*/  BAR.SYNC.DEFER_BLOCKING 0x0 ;  /* 0x0000000000007b1d */ /* 0x000fe20000010000 */
[----:B------:R-:W-:-:S06]  /*4800*/  ULEA UR25, UR24, UR16, 0xd ;  /* 0x0000001018197291 */ /* 0x000fcc000f8e683f */
[----:B-1----:R-:W-:-:S05]  /*4810*/  LEA R20, R138, UR25, 0x1 ;  /* 0x000000198a147c11 */ /* 0x002fca000f8e08ff */
[----:B------:R-:W-:Y:S04]  /*4820*/  LDSM.16.M88.4 R124, [R20] ;  /* 0x00000000147c783b */ /* 0x000fe80000000200 */
[----:B------:R-:W1:Y:S04]  /*4830*/  LDSM.16.MT88.4 R116, [R233+0x1b000] ;  /* 0x01b00000e974783b */ /* 0x000e680000004200 */
[----:B------:R-:W2:Y:S04]  /*4840*/  LDSM.16.MT88.4 R112, [R13+0x1b000] ;  /* 0x01b000000d70783b */ /* 0x000ea80000004200 */
[----:B------:R-:W3:Y:S04]  /*4850*/  LDSM.16.MT88.4 R96, [R231+0x1b000] ;  /* 0x01b00000e760783b */ /* 0x000ee80000004200 */
[----:B------:R-:W4:Y:S04]  /*4860*/  LDSM.16.MT88.4 R92, [R229+0x1b000] ;  /* 0x01b00000e55c783b */ /* 0x000f280000004200 */
[----:B------:R-:W4:Y:S01]  /*4870*/  LDSM.16.M88.4 R164, [R20+0x1000] ;  /* 0x0010000014a4783b */ /* 0x000f220000000200 */
[----:B------:R-:W-:-:S02]  /*4880*/  LEA R183, R137, UR25, 0x1 ;  /* 0x0000001989b77c11 */ /* 0x000fc4000f8e08ff */
[----:B------:R-:W-:Y:S01]  /*4890*/  LEA R184, R135, UR25, 0x1 ;  /* 0x0000001987b87c11 */ /* 0x000fe2000f8e08ff */
[----:B------:R-:W-:Y:S04]  /*48a0*/  LDSM.16.MT88.4 R144, [R232+0x1b000] ;  /* 0x01b00000e890783b */ /* 0x000fe80000004200 */
[----:B------:R-:W4:Y:S04]  /*48b0*/  LDSM.16.M88.4 R108, [R183] ;  /* 0x00000000b76c783b */ /* 0x000f280000000200 */
[----:B------:R-:W4:Y:S01]  /*48c0*/  LDSM.16.M88.4 R104, [R184] ;  /* 0x00000000b868783b */ /* 0x000f220000000200 */
[----:B-----5:R-:W-:-:S02]  /*48d0*/  LEA R180, R134, UR25, 0x1 ;  /* 0x0000001986b47c11 */ /* 0x020fc4000f8e08ff */
[----:B------:R-:W-:Y:S01]  /*48e0*/  LEA R21, R136, UR25, 0x1 ;  /* 0x0000001988157c11 */ /* 0x000fe2000f8e08ff */
[----:B------:R-:W-:Y:S04]  /*48f0*/  LDSM.16.MT88.4 R140, [R13+0x1b800] ;  /* 0x01b800000d8c783b */ /* 0x000fe80000004200 */
[----:B------:R-:W5:Y:S01]  /*4900*/  LDSM.16.M88.4 R136, [R180] ;  /* 0x00000000b488783b */ /* 0x000f620000000200 */
[C---:B-1----:R-:W-:Y:S03]  /*4910*/  HMMA.16816.F32.BF16 R172, R124.reuse, R116, RZ ;  /* 0x000000747cac723c */ /* 0x042fe600000418ff */
[----:B------:R-:W1:Y:S04]  /*4920*/  LDSM.16.MT88.4 R148, [R230+0x1b000] ;  /* 0x01b00000e694783b */ /* 0x000e680000004200 */
[----:B------:R-:W1:Y:S01]  /*4930*/  LDSM.16.MT88.4 R156, [R228+0x1b000] ;  /* 0x01b00000e49c783b */ /* 0x000e620000004200 */
[C---:B--2---:R-:W-:Y:S03]  /*4940*/  HMMA.16816.F32.BF16 R168, R124.reuse, R112, RZ ;  /* 0x000000707ca8723c */ /* 0x044fe600000418ff */
[----:B------:R-:W2:Y:S03]  /*4950*/  LDSM.16.M88.4 R160, [R21] ;  /* 0x0000000015a0783b */ /* 0x000ea60000000200 */
[C---:B---3--:R-:W-:Y:S01]  /*4960*/  HMMA.16816.F32.BF16 R120, R124.reuse, R96, RZ ;  /* 0x000000607c78723c */ /* 0x048fe200000418ff */
[----:B------:R-:W-:Y:S01]  /*4970*/  LEA R181, R177, UR25, 0x1 ;  /* 0x00000019b1b57c11 */ /* 0x000fe2000f8e08ff */
[----:B------:R-:W-:Y:S04]  /*4980*/  LDSM.16.M88.4 R184, [R184+0x6000] ;  /* 0x00600000b8b8783b */ /* 0x000fe80000000200 */
[----:B----4-:R-:W-:Y:S06]  /*4990*/  HMMA.16816.F32.BF16 R124, R124, R92, RZ ;  /* 0x0000005c7c7c723c */ /* 0x010fec00000418ff */
[C---:B------:R-:W-:Y:S06]  /*49a0*/  HMMA.16816.F32.BF16 R132, R164.reuse, R116, RZ ;  /* 0x00000074a484723c */ /* 0x040fec00000418ff */
[----:B------:R-:W-:Y:S06]  /*49b0*/  HMMA.16816.F32.BF16 R152, R164, R96, RZ ;  /* 0x00000060a498723c */ /* 0x000fec00000418ff */
[----:B------:R-:W-:Y:S06]  /*49c0*/  HMMA.16816.F32.BF16 R172, R108, R118, R172 ;  /* 0x000000766cac723c */ /* 0x000fec00000418ac */
[----:B------:R-:W-:Y:S01]  /*49d0*/  HMMA.16816.F32.BF16 R128, R164, R112, RZ ;  /* 0x00000070a480723c */ /* 0x000fe200000418ff */
[----:B------:R-:W-:-:S02]  /*49e0*/  LEA R182, R176, UR25, 0x1 ;  /* 0x00000019b0b67c11 */ /* 0x000fc4000f8e08ff */
[----:B------:R-:W-:Y:S03]  /*49f0*/  LDSM.16.M88.4 R176, [R20+0x7000] ;  /* 0x0070000014b0783b */ /* 0x000fe60000000200 */
[C---:B------:R-:W-:Y:S06]  /*4a00*/  HMMA.16816.F32.BF16 R168, R108.reuse, R114, R168 ;  /* 0x000000726ca8723c */ /* 0x040fec00000418a8 */
[C---:B------:R-:W-:Y:S06]  /*4a10*/  HMMA.16816.F32.BF16 R120, R108.reuse, R98, R120 ;  /* 0x000000626c78723c */ /* 0x040fec0000041878 */
[----:B------:R-:W-:Y:S01]  /*4a20*/  HMMA.16816.F32.BF16 R124, R108, R94, R124 ;  /* 0x0000005e6c7c723c */ /* 0x000fe2000004187c */
[----:B------:R-:W3:Y:S05]  /*4a30*/  LDSM.16.M88.4 R108, [R181] ;  /* 0x00000000b56c783b */ /* 0x000eea0000000200 */
[----:B------:R-:W-:Y:S06]  /*4a40*/  HMMA.16816.F32.BF16 R164, R164, R92, RZ ;  /* 0x0000005ca4a4723c */ /* 0x000fec00000418ff */
[C---:B------:R-:W-:Y:S01]  /*4a50*/  HMMA.16816.F32.BF16 R132, R104.reuse, R118, R132 ;  /* 0x000000766884723c */ /* 0x040fe20000041884 */
[----:B------:R-:W-:Y:S05]  /*4a60*/  LDSM.16.MT88.4 R116, [R229+0x1c000] ;  /* 0x01c00000e574783b */ /* 0x000fea0000004200 */
[----:B------:R-:W-:Y:S01]  /*4a70*/  HMMA.16816.F32.BF16 R152, R104, R98, R152 ;  /* 0x000000626898723c */ /* 0x000fe20000041898 */
[----:B------:R-:W4:Y:S05]  /*4a80*/  LDSM.16.M88.4 R96, [R182] ;  /* 0x00000000b660783b */ /* 0x000f2a0000000200 */
[----:B-----5:R-:W-:Y:S06]  /*4a90*/  HMMA.16816.F32.BF16 R172, R136, R144, R172 ;  /* 0x0000009088ac723c */ /* 0x020fec00000418ac */
[----:B------:R-:W-:Y:S01]  /*4aa0*/  HMMA.16816.F32.BF16 R128, R104, R114, R128 ;  /* 0x000000726880723c */ /* 0x000fe20000041880 */
[----:B------:R-:W-:Y:S05]  /*4ab0*/  LDSM.16.M88.4 R112, [R20+0x6000] ;  /* 0x006000001470783b */ /* 0x000fea0000000200 */
[C---:B------:R-:W-:Y:S06]  /*4ac0*/  HMMA.16816.F32.BF16 R168, R136.reuse, R140, R168 ;  /* 0x0000008c88a8723c */ /* 0x040fec00000418a8 */
[C---:B-1----:R-:W-:Y:S06]  /*4ad0*/  HMMA.16816.F32.BF16 R120, R136.reuse, R148, R120 ;  /* 0x000000948878723c */ /* 0x042fec0000041878 */
[----:B------:R-:W-:Y:S01]  /*4ae0*/  HMMA.16816.F32.BF16 R124, R136, R156, R124 ;  /* 0x0000009c887c723c */ /* 0x000fe2000004187c */
[----:B------:R-:W-:Y:S05]  /*4af0*/  LDSM.16.MT88.4 R136, [R231+0x1c000] ;  /* 0x01c00000e788783b */ /* 0x000fea0000004200 */
[----:B------:R-:W-:Y:S01]  /*4b00*/  HMMA.16816.F32.BF16 R164, R104, R94, R164 ;  /* 0x0000005e68a4723c */ /* 0x000fe200000418a4 */
[----:B------:R-:W1:Y:S04]  /*4b10*/  LDSM.16.MT88.4 R92, [R233+0x1c000] ;  /* 0x01c00000e95c783b */ /* 0x000e680000004200 */
[----:B------:R-:W5:Y:S01]  /*4b20*/  LDSM.16.MT88.4 R104, [R13+0x1c000] ;  /* 0x01c000000d68783b */ /* 0x000f620000004200 */
[----:B--2---:R-:W-:Y:S06]  /*4b30*/  HMMA.16816.F32.BF16 R132, R160, R144, R132 ;  /* 0x00000090a084723c */ /* 0x004fec0000041884 */
[----:B---3--:R-:W-:Y:S06]  /*4b40*/  HMMA.16816.F32.BF16 R172, R108, R146, R172 ;  /* 0x000000926cac723c */ /* 0x008fec00000418ac */
[----:B------:R-:W-:Y:S06]  /*4b50*/  HMMA.16816.F32.BF16 R128, R160, R140, R128 ;  /* 0x0000008ca080723c */ /* 0x000fec0000041880 */
[C---:B------:R-:W-:Y:S06]  /*4b60*/  HMMA.16816.F32.BF16 R168, R108.reuse, R142, R168 ;  /* 0x0000008e6ca8723c */ /* 0x040fec00000418a8 */
[C---:B------:R-:W-:Y:S06]  /*4b70*/  HMMA.16816.F32.BF16 R120, R108.reuse, R150, R120 ;  /* 0x000000966c78723c */ /* 0x040fec0000041878 */
[----:B------:R-:W-:Y:S01]  /*4b80*/  HMMA.16816.F32.BF16 R124, R108, R158, R124 ;  /* 0x0000009e6c7c723c */ /* 0x000fe2000004187c */
[----:B------:R-:W2:Y:S05]  /*4b90*/  LDSM.16.M88.4 R108, [R183+0x6000] ;  /* 0x00600000b76c783b */ /* 0x000eaa0000000200 */
[C---:B------:R-:W-:Y:S06]  /*4ba0*/  HMMA.16816.F32.BF16 R152, R160.reuse, R148, R152 ;  /* 0x00000094a098723c */ /* 0x040fec0000041898 */
[----:B------:R-:W-:Y:S06]  /*4bb0*/  HMMA.16816.F32.BF16 R164, R160, R156, R164 ;  /* 0x0000009ca0a4723c */ /* 0x000fec00000418a4 */
[----:B----4-:R-:W-:Y:S01]  /*4bc0*/  HMMA.16816.F32.BF16 R132, R96, R146, R132 ;  /* 0x000000926084723c */ /* 0x010fe20000041884 */
[----:B------:R-:W-:Y:S05]  /*4bd0*/  LDSM.16.MT88.4 R144, [R228+0x1c000] ;  /* 0x01c00000e490783b */ /* 0x000fea0000004200 */
[----:B-1----:R-:W-:Y:S06]  /*4be0*/  HMMA.16816.F32.BF16 R172, R112, R92, R172 ;  /* 0x0000005c70ac723c */ /* 0x002fec00000418ac */
[----:B------:R-:W-:Y:S01]  /*4bf0*/  HMMA.16816.F32.BF16 R128, R96, R142, R128 ;  /* 0x0000008e6080723c */ /* 0x000fe20000041880 */
[----:B------:R-:W-:Y:S05]  /*4c00*/  LDSM.16.MT88.4 R140, [R13+0x1c800] ;  /* 0x01c800000d8c783b */ /* 0x000fea0000004200 */
[C---:B-----5:R-:W-:Y:S06]  /*4c10*/  HMMA.16816.F32.BF16 R168, R112.reuse, R104, R168 ;  /* 0x0000006870a8723c */ /* 0x060fec00000418a8 */
[C---:B------:R-:W-:Y:S06]  /*4c20*/  HMMA.16816.F32.BF16 R120, R112.reuse, R136, R120 ;  /* 0x000000887078723c */ /* 0x040fec0000041878 */
[----:B------:R-:W-:Y:S01]  /*4c30*/  HMMA.16816.F32.BF16 R124, R112, R116, R124 ;  /* 0x00000074707c723c */ /* 0x000fe2000004187c */
[----:B------:R-:W-:Y:S05]  /*4c40*/  LDSM.16.MT88.4 R112, [R232+0x1c000] ;  /* 0x01c00000e870783b */ /* 0x000fea0000004200 */
[C---:B------:R-:W-:Y:S01]  /*4c50*/  HMMA.16816.F32.BF16 R152, R96.reuse, R150, R152 ;  /* 0x000000966098723c */ /* 0x040fe20000041898 */
[----:B------:R-:W-:Y:S05]  /*4c60*/  LDSM.16.MT88.4 R148, [R230+0x1c000] ;  /* 0x01c00000e694783b */ /* 0x000fea0000004200 */
[----:B------:R-:W-:Y:S01]  /*4c70*/  HMMA.16816.F32.BF16 R164, R96, R158, R164 ;  /* 0x0000009e60a4723c */ /* 0x000fe200000418a4 */
[----:B------:R-:W1:Y:S01]  /*4c80*/  LDSM.16.M88.4 R96, [R180+0x6000] ;  /* 0x00600000b460783b */ /* 0x000e620000000200 */
[----:B------:R-:W-:-:S03]  /*4c90*/  ULEA UR25, UR24, UR34, 0xc ;  /* 0x0000002218197291 */ /* 0x000fc6000f8e603f */
[----:B------:R-:W-:Y:S01]  /*4ca0*/  LDSM.16.M88.4 R156, [R21+0x6000] ;  /* 0x00600000159c783b */ /* 0x000fe20000000200 */
[----:B------:R-:W-:Y:S06]  /*4cb0*/  HMMA.16816.F32.BF16 R132, R176, R92, R132 ;  /* 0x0000005cb084723c */ /* 0x000fec0000041884 */
[----:B--2---:R-:W-:Y:S06]  /*4cc0*/  HMMA.16816.F32.BF16 R172, R108, R94, R172 ;  /* 0x0000005e6cac723c */ /* 0x004fec00000418ac */
[----:B------:R-:W-:Y:S06]  /*4cd0*/  HMMA.16816.F32.BF16 R128, R176, R104, R128 ;  /* 0x00000068b080723c */ /* 0x000fec0000041880 */
[C---:B------:R-:W-:Y:S06]  /*4ce0*/  HMMA.16816.F32.BF16 R168, R108.reuse, R106, R168 ;  /* 0x0000006a6ca8723c */ /* 0x040fec00000418a8 */
[C---:B------:R-:W-:Y:S06]  /*4cf0*/  HMMA.16816.F32.BF16 R120, R108.reuse, R138, R120 ;  /* 0x0000008a6c78723c */ /* 0x040fec0000041878 */
[----:B------:R-:W-:Y:S06]  /*4d00*/  HMMA.16816.F32.BF16 R124, R108, R118, R124 ;  /* 0x000000766c7c723c */ /* 0x000fec000004187c */
[----:B------:R-:W-:Y:S01]  /*4d10*/  HMMA.16816.F32.BF16 R132, R184, R94, R132 ;  /* 0x0000005eb884723c */ /* 0x000fe20000041884 */
[----:B------:R-:W2:Y:S01]  /*4d20*/  LDSM.16.M88.4 R92, [R181+0x6000] ;  /* 0x00600000b55c783b */ /* 0x000ea20000000200 */
[----:B------:R-:W-:-:S03]  /*4d30*/  LEA R104, R7, UR25, 0x1 ;  /* 0x0000001907687c11 */ /* 0x000fc6000f8e08ff */
[----:B------:R-:W-:Y:S01]  /*4d40*/  LDSM.16.M88.4 R180, [R182+0x6000] ;  /* 0x00600000b6b4783b */ /* 0x000fe20000000200 */
[----:B-1----:R-:W-:Y:S06]  /*4d50*/  HMMA.16816.F32.BF16 R172, R96, R112, R172 ;  /* 0x0000007060ac723c */ /* 0x002fec00000418ac */
[----:B------:R-:W-:Y:S01]  /*4d60*/  HMMA.16816.F32.BF16 R128, R184, R106, R128 ;  /* 0x0000006ab880723c */ /* 0x000fe20000041880 */
[----:B------:R-:W1:Y:S05]  /*4d70*/  LDSM.16.M88.4 R104, [R104] ;  /* 0x000000006868783b */ /* 0x000e6a0000000200 */
[C---:B------:R-:W-:Y:S06]  /*4d80*/  HMMA.16816.F32.BF16 R168, R96.reuse, R140, R168 ;  /* 0x0000008c60a8723c */ /* 0x040fec00000418a8 */
[C---:B------:R-:W-:Y:S06]  /*4d90*/  HMMA.16816.F32.BF16 R120, R96.reuse, R148, R120 ;  /* 0x000000946078723c */ /* 0x040fec0000041878 */
[----:B------:R-:W-:Y:S07]  /*4da0*/  HMMA.16816.F32.BF16 R124, R96, R144, R124 ;  /* 0x00000090607c723c */ /* 0x000fee000004187c */
[----:B------:R-:W-:-:S04]  /*4db0*/  LOP3.LUT R96, R7, 0x10, RZ, 0x3c, !PT ;  /* 0x0000001007607812 */ /* 0x000fc800078e3cff */
[----:B------:R-:W-:Y:S01]  /*4dc0*/  LEA R96, R96, UR25, 0x1 ;  /* 0x0000001960607c11 */ /* 0x000fe2000f8e08ff */
[C---:B--2---:R-:W-:Y:S05]  /*4dd0*/  HMMA.16816.F32.BF16 R172, R92.reuse, R114, R172 ;  /* 0x000000725cac723c */ /* 0x044fea00000418ac */
[----:B------:R-:W2:Y:S01]  /*4de0*/  LDSM.16.M88.4 R96, [R96] ;  /* 0x000000006060783b */ /* 0x000ea20000000200 */
[C---:B------:R-:W-:Y:S06]  /*4df0*/  HMMA.16816.F32.BF16 R168, R92.reuse, R142, R168 ;  /* 0x0000008e5ca8723c */ /* 0x040fec00000418a8 */
[C---:B------:R-:W-:Y:S06]  /*4e00*/  HMMA.16816.F32.BF16 R120, R92.reuse, R150, R120 ;  /* 0x000000965c78723c */ /* 0x040fec0000041878 */
[----:B------:R-:W-:Y:S07]  /*4e10*/  HMMA.16816.F32.BF16 R124, R92, R146, R124 ;  /* 0x000000925c7c723c */ /* 0x000fee000004187c */
[----:B------:R-:W-:-:S04]  /*4e20*/  LOP3.LUT R92, R7, 0x400, RZ, 0xfc, !PT ;  /* 0x00000400075c7812 */ /* 0x000fc800078efcff */
[----:B------:R-:W-:Y:S01]  /*4e30*/  LEA R92, R92, UR25, 0x1 ;  /* 0x000000195c5c7c11 */ /* 0x000fe2000f8e08ff */
[----:B------:R-:W-:Y:S01]  /*4e40*/  HMMA.16816.F32.BF16 R128, R156, R140, R128 ;  /* 0x0000008c9c80723c */ /* 0x000fe20000041880 */
[----:B-1----:R-:W-:-:S04]  /*4e50*/  IMAD.U32 R21, R107, 0x10000, RZ ;  /* 0x000100006b157824 */ /* 0x002fc800078e00ff */
[----:B------:R-:W1:Y:S01]  /*4e60*/  LDSM.16.M88.4 R92, [R92] ;  /* 0x000000005c5c783b */ /* 0x000e620000000200 */
[----:B------:R-:W-:Y:S01]  /*4e70*/  HMMA.16816.F32.BF16 R132, R156, R112, R132 ;  /* 0x000000709c84723c */ /* 0x000fe20000041884 */
[----:B------:R-:W-:Y:S01]  /*4e80*/  FADD R174, -R174, R21 ;  /* 0x00000015aeae7221 */ /* 0x000fe20000000100 */
[C---:B------:R-:W-:Y:S01]  /*4e90*/  PRMT R20, R104.reuse, 0x7632, R20 ;  /* 0x0000763268147816 */ /* 0x040fe20000000014 */
[----:B------:R-:W-:Y:S01]  /*4ea0*/  IMAD.U32 R21, R104, 0x10000, RZ ;  /* 0x0001000068157824 */ /* 0x000fe200078e00ff */
[----:B------:R-:W-:Y:S02]  /*4eb0*/  PRMT R104, R105, 0x7632, R104 ;  /* 0x0000763269687816 */ /* 0x000fe40000000068 */
[----:B------:R-:W-:Y:S01]  /*4ec0*/  HMMA.16816.F32.BF16 R152, R176, R136, R152 ;  /* 0x00000088b098723c */ /* 0x000fe20000041898 */
[----:B------:R-:W-:Y:S02]  /*4ed0*/  IMAD.U32 R20, R20, 0x10000, RZ ;  /* 0x0001000014147824 */ /* 0x000fe400078e00ff */
[----:B------:R-:W-:-:S02]  /*4ee0*/  IMAD.U32 R104, R104, 0x10000, RZ ;  /* 0x0001000068687824 */ /* 0x000fc400078e00ff */
[----:B------:R-:W-:Y:S01]  /*4ef0*/  FADD R168, -R168, R21 ;  /* 0x00000015a8a87221 */ /* 0x000fe20000000100 */
[--C-:B------:R-:W-:Y:S01]  /*4f00*/  FADD R169, -R169, R20.reuse ;  /* 0x00000014a9a97221 */ /* 0x100fe20000000100 */
[----:B------:R-:W-:Y:S01]  /*4f10*/  HMMA.16816.F32.BF16 R164, R176, R116, R164 ;  /* 0x00000074b0a4723c */ /* 0x000fe200000418a4 */
[C---:B------:R-:W-:Y:S01]  /*4f20*/  PRMT R20, R106.reuse, 0x7632, R20 ;  /* 0x000076326a147816 */ /* 0x040fe20000000014 */
[----:B------:R-:W-:Y:S02]  /*4f30*/  IMAD.U32 R21, R106, 0x10000, RZ ;  /* 0x000100006a157824 */ /* 0x000fe400078e00ff */
[--C-:B------:R-:W-:Y:S01]  /*4f40*/  FADD R171, -R171, R104.reuse ;  /* 0x00000068abab7221 */ /* 0x100fe20000000100 */
[C---:B--2---:R-:W-:Y:S01]  /*4f50*/  PRMT R104, R97.reuse, 0x7632, R104 ;  /* 0x0000763261687816 */ /* 0x044fe20000000068 */
[----:B------:R-:W-:Y:S02]  /*4f60*/  IMAD.U32 R97, R97, 0x10000, RZ ;  /* 0x0001000061617824 */ /* 0x000fe400078e00ff */
[--C-:B------:R-:W-:Y:S01]  /*4f70*/  FADD R172, -R172, R21.reuse ;  /* 0x00000015acac7221 */ /* 0x100fe20000000100 */
[----:B------:R-:W-:Y:S01]  /*4f80*/  IMAD.U32 R20, R20, 0x10000, RZ ;  /* 0x0001000014147824 */ /* 0x000fe200078e00ff */
[----:B------:R-:W-:Y:S01]  /*4f90*/  PRMT R21, R98, 0x7632, R21 ;  /* 0x0000763262157816 */ /* 0x000fe20000000015 */
[----:B------:R-:W-:Y:S01]  /*4fa0*/  FADD R122, -R122, R97 ;  /* 0x000000617a7a7221 */ /* 0x000fe20000000100 */
[----:B------:R-:W-:Y:S01]  /*4fb0*/  HMMA.16816.F32.BF16 R128, R180, R142, R128 ;  /* 0x0000008eb480723c */ /* 0x000fe20000041880 */
[----:B------:R-:W-:Y:S01]  /*4fc0*/  IMAD.U32 R97, R98, 0x10000, RZ ;  /* 0x0001000062617824 */ /* 0x000fe200078e00ff */
[----:B------:R-:W-:Y:S01]  /*4fd0*/  LOP3.LUT R98, R7, 0x410, RZ, 0x3c, !PT ;  /* 0x0000041007627812 */ /* 0x000fe200078e3cff */
[----:B------:R-:W-:Y:S01]  /*4fe0*/  FADD R173, -R173, R20 ;  /* 0x00000014adad7221 */ /* 0x000fe20000000100 */
[----:B------:R-:W-:-:S02]  /*4ff0*/  IMAD.U32 R20, R21, 0x10000, RZ ;  /* 0x0001000015147824 */ /* 0x000fc400078e00ff */
[----:B------:R-:W-:Y:S01]  /*5000*/  FADD R124, -R124, R97 ;  /* 0x000000617c7c7221 */ /* 0x000fe20000000100 */
[C---:B------:R-:W-:Y:S01]  /*5010*/  IMAD.U32 R21, R99.reuse, 0x10000, RZ ;  /* 0x0001000063157824 */ /* 0x040fe200078e00ff */
[----:B------:R-:W-:Y:S01]  /*5020*/  LEA R97, R98, UR25, 0x1 ;  /* 0x0000001962617c11 */ /* 0x000fe2000f8e08ff */
[----:B------:R-:W-:Y:S01]  /*5030*/  IMAD.U32 R104, R104, 0x10000, RZ ;  /* 0x0001000068687824 */ /* 0x000fe200078e00ff */
[----:B------:R-:W-:Y:S01]  /*5040*/  PRMT R99, R99, 0x7632, R99 ;  /* 0x0000763263637816 */ /* 0x000fe20000000063 */
[----:B------:R-:W-:Y:S01]  /*5050*/  HMMA.16816.F32.BF16 R132, R180, R114, R132 ;  /* 0x00000072b484723c */ /* 0x000fe20000041884 */
[----:B------:R-:W-:Y:S01]  /*5060*/  FADD R125, -R125, R20 ;  /* 0x000000147d7d7221 */ /* 0x000fe20000000100 */
[----:B------:R-:W-:Y:S01]  /*5070*/  FADD R123, -R123, R104 ;  /* 0x000000687b7b7221 */ /* 0x000fe20000000100 */
[----:B------:R-:W-:Y:S01]  /*5080*/  FADD R126, -R126, R21 ;  /* 0x000000157e7e7221 */ /* 0x000fe20000000100 */
[----:B------:R-:W-:Y:S01]  /*5090*/  IMAD.U32 R105, R105, 0x10000, RZ ;  /* 0x0001000069697824 */ /* 0x000fe200078e00ff */
[C---:B------:R-:W-:Y:S01]  /*50a0*/  PRMT R20, R96.reuse, 0x7632, R20 ;  /* 0x0000763260147816 */ /* 0x040fe20000000014 */
[----:B------:R-:W-:Y:S01]  /*50b0*/  HMMA.16816.F32.BF16 R152, R184, R138, R152 ;  /* 0x0000008ab898723c */ /* 0x000fe20000041898 */
[----:B------:R-:W-:-:S02]  /*50c0*/  IMAD.U32 R21, R96, 0x10000, RZ ;  /* 0x0001000060157824 */ /* 0x000fc400078e00ff */
[----:B------:R-:W-:Y:S02]  /*50d0*/  IMAD.U32 R104, R99, 0x10000, RZ ;  /* 0x0001000063687824 */ /* 0x000fe400078e00ff */
[----:B------:R-:W2:Y:S01]  /*50e0*/  LDSM.16.M88.4 R96, [R97] ;  /* 0x000000006160783b */ /* 0x000ea20000000200 */
[----:B------:R-:W-:Y:S01]  /*50f0*/  PRMT R107, R107, 0x7632, R107 ;  /* 0x000076326b6b7816 */ /* 0x000fe2000000006b */
[--C-:B------:R-:W-:Y:S01]  /*5100*/  FADD R170, -R170, R105.reuse ;  /* 0x00000069aaaa7221 */ /* 0x100fe20000000100 */
[----:B------:R-:W-:Y:S01]  /*5110*/  HMMA.16816.F32.BF16 R164, R184, R118, R164 ;  /* 0x00000076b8a4723c */ /* 0x000fe200000418a4 */
[----:B------:R-:W-:Y:S01]  /*5120*/  BAR.SYNC.DEFER_BLOCKING 0x0 ;  /* 0x0000000000007b1d */ /* 0x000fe20000010000 */
[----:B-1----:R-:W-:Y:S01]  /*5130*/  PRMT R105, R92, 0x7632, R105 ;  /* 0x000076325c697816 */ /* 0x002fe20000000069 */
[----:B------:R-:W-:Y:S02]  /*5140*/  IMAD.U32 R108, R107, 0x10000, RZ ;  /* 0x000100006b6c7824 */ /* 0x000fe400078e00ff */
[--C-:B------:R-:W-:Y:S01]  /*5150*/  FADD R120, -R120, R21.reuse ;  /* 0x0000001578787221 */ /* 0x100fe20000000100 */
[----:B------:R-:W-:Y:S01]  /*5160*/  IMAD.U32 R20, R20, 0x10000, RZ ;  /* 0x0001000014147824 */ /* 0x000fe200078e00ff */
[----:B------:R-:W-:Y:S01]  /*5170*/  PRMT R21, R94, 0x7632, R21 ;  /* 0x000076325e157816 */ /* 0x000fe20000000015 */
[----:B------:R-:W-:-:S02]  /*5180*/  IMAD.U32 R107, R92, 0x10000, RZ ;  /* 0x000100005c6b7824 */ /* 0x000fc400078e00ff */
[----:B------:R-:W-:Y:S02]  /*5190*/  IMAD.U32 R92, R105, 0x10000, RZ ;  /* 0x00010000695c7824 */ /* 0x000fe400078e00ff */
[--C-:B------:R-:W-:Y:S01]  /*51a0*/  FADD R121, -R121, R20.reuse ;  /* 0x0000001479797221 */ /* 0x100fe20000000100 */
[----:B------:R-:W-:Y:S01]  /*51b0*/  PRMT R20, R93, 0x7632, R20 ;  /* 0x000076325d147816 */ /* 0x000fe20000000014 */
[----:B------:R-:W-:Y:S01]  /*51c0*/  FADD R129, -R129, R92 ;  /* 0x0000005c81817221 */ /* 0x000fe20000000100 */
[----:B------:R-:W-:Y:S02]  /*51d0*/  IMAD.U32 R92, R21, 0x10000, RZ ;  /* 0x00010000155c7824 */ /* 0x000fe400078e00ff */
[----:B------:R-:W-:Y:S02]  /*51e0*/  IMAD.U32 R21, R95, 0x10000, RZ ;  /* 0x000100005f157824 */ /* 0x000fe400078e00ff */
[----:B------:R-:W-:Y:S02]  /*51f0*/  IMAD.U32 R93, R93, 0x10000, RZ ;  /* 0x000100005d5d7824 */ /* 0x000fe400078e00ff */
[----:B------:R-:W-:Y:S01]  /*5200*/  FADD R175, -R175, R108 ;  /* 0x0000006cafaf7221 */ /* 0x000fe20000000100 */
[----:B------:R-:W-:-:S02]  /*5210*/  IMAD.U32 R105, R94, 0x10000, RZ ;  /* 0x000100005e697824 */ /* 0x000fc400078e00ff */
[----:B------:R-:W-:Y:S01]  /*5220*/  FADD R134, -R134, R21 ;  /* 0x0000001586867221 */ /* 0x000fe20000000100 */
[----:B------:R-:W-:Y:S02]  /*5230*/  IMAD.U32 R20, R20, 0x10000, RZ ;  /* 0x0001000014147824 */ /* 0x000fe400078e00ff */
[----:B------:R-:W-:Y:S01]  /*5240*/  FADD R130, -R130, R93 ;  /* 0x0000005d82827221 */ /* 0x000fe20000000100 */
[----:B------:R-:W-:Y:S01]  /*5250*/  F2FP.BF16.F32.PACK_AB R21, R169, R168 ;  /* 0x000000a8a915723e */ /* 0x000fe200000010ff */
[----:B------:R-:W-:Y:S01]  /*5260*/  FADD R132, -R132, R105 ;  /* 0x0000006984847221 */ /* 0x000fe20000000100 */
[----:B------:R-:W-:Y:S01]  /*5270*/  F2FP.BF16.F32.PACK_AB R93, R171, R170 ;  /* 0x000000aaab5d723e */ /* 0x000fe200000010ff */
[----:B------:R-:W-:Y:S01]  /*5280*/  FADD R127, -R127, R104 ;  /* 0x000000687f7f7221 */ /* 0x000fe20000000100 */
[----:B------:R-:W-:Y:S01]  /*5290*/  FADD R131, -R131, R20 ;  /* 0x0000001483837221 */ /* 0x000fe20000000100 */
[----:B------:R-:W-:Y:S01]  /*52a0*/  F2FP.BF16.F32.PACK_AB R105, R173, R172 ;  /* 0x000000acad69723e */ /* 0x000fe200000010ff */
[----:B------:R-:W-:Y:S01]  /*52b0*/  HMMA.16816.F32.BF16 R152, R156, R148, R152 ;  /* 0x000000949c98723c */ /* 0x000fe20000041898 */
[----:B------:R-:W-:Y:S01]  /*52c0*/  F2FP.BF16.F32.PACK_AB R20, R175, R174 ;  /* 0x000000aeaf14723e */ /* 0x000fe200000010ff */
[----:B------:R1:W-:Y:S01]  /*52d0*/  STS [R10+0x1b000], R21 ;  /* 0x01b000150a007388 */ /* 0x0003e20000000800 */
[----:B------:R-:W-:-:S02]  /*52e0*/  F2FP.BF16.F32.PACK_AB R108, R121, R120 ;  /* 0x00000078796c723e */ /* 0x000fc400000010ff */
[----:B------:R-:W-:Y:S01]  /*52f0*/  F2FP.BF16.F32.PACK_AB R109, R123, R122 ;  /* 0x0000007a7b6d723e */ /* 0x000fe200000010ff */
[----:B------:R-:W-:Y:S01]  /*5300*/  STS [R14+0x1b000], R93 ;  /* 0x01b0005d0e007388 */ /* 0x000fe20000000800 */
[----:B------:R-:W-:Y:S01]  /*5310*/  F2FP.BF16.F32.PACK_AB R110, R125, R124 ;  /* 0x0000007c7d6e723e */ /* 0x000fe200000010ff */
[----:B------:R-:W-:Y:S01]  /*5320*/  HMMA.16816.F32.BF16 R164, R156, R144, R164 ;  /* 0x000000909ca4723c */ /* 0x000fe200000418a4 */
[----:B------:R-:W-:Y:S01]  /*5330*/  F2FP.BF16.F32.PACK_AB R112, R127, R126 ;  /* 0x0000007e7f70723e */ /* 0x000fe200000010ff */
[----:B------:R-:W-:Y:S04]  /*5340*/  STS [R8+0x1b000], R105 ;  /* 0x01b0006908007388 */ /* 0x000fe80000000800 */
[----:B------:R3:W-:Y:S04]  /*5350*/  STS [R15+0x1b000], R20 ;  /* 0x01b000140f007388 */ /* 0x0007e80000000800 */
[----:B------:R-:W-:Y:S04]  /*5360*/  STS [R9+0x1b000], R108 ;  /* 0x01b0006c09007388 */ /* 0x000fe80000000800 */
[----:B------:R4:W-:Y:S04]  /*5370*/  STS [R16+0x1b000], R109 ;  /* 0x01b0006d10007388 */ /* 0x0009e80000000800 */
[----:B------:R-:W-:Y:S04]  /*5380*/  STS [R11+0x1b000], R110 ;  /* 0x01b0006e0b007388 */ /* 0x000fe80000000800 */
[----:B------:R-:W-:Y:S01]  /*5390*/  STS [R17+0x1b000], R112 ;  /* 0x01b0007011007388 */ /* 0x000fe20000000800 */
[----:B------:R-:W-:Y:S01]  /*53a0*/  HMMA.16816.F32.BF16 R152, R180, R150, R152 ;  /* 0x00000096b498723c */ /* 0x000fe20000041898 */
[----:B------:R-:W-:Y:S01]  /*53b0*/  PRMT R95, R95, 0x7632, R95 ;  /* 0x000076325f5f7816 */ /* 0x000fe2000000005f */
[C---:B--2---:R-:W-:Y:S01]  /*53c0*/  IMAD.U32 R111, R96.reuse, 0x10000, RZ ;  /* 0x00010000606f7824 */ /* 0x044fe200078e00ff */
[----:B-1----:R-:W-:-:S03]  /*53d0*/  PRMT R21, R96, 0x7632, R21 ;  /* 0x0000763260157816 */ /* 0x002fc60000000015 */
[----:B------:R-:W-:Y:S01]  /*53e0*/  HMMA.16816.F32.BF16 R164, R180, R146, R164 ;  /* 0x00000092b4a4723c */ /* 0x000fe200000418a4 */
[----:B------:R-:W-:Y:S01]  /*53f0*/  FADD R128, -R128, R107 ;  /* 0x0000006b80807221 */ /* 0x000fe20000000100 */
[----:B------:R-:W-:Y:S01]  /*5400*/  BAR.SYNC.DEFER_BLOCKING 0x0 ;  /* 0x0000000000007b1d */ /* 0x000fe20000010000 */
[----:B------:R-:W-:Y:S01]  /*5410*/  FADD R133, -R133, R92 ;  /* 0x0000005c85857221 */ /* 0x000fe20000000100 */
[----:B------:R-:W-:Y:S02]  /*5420*/  IMAD.U32 R96, R95, 0x10000, RZ ;  /* 0x000100005f607824 */ /* 0x000fe400078e00ff */
[----:B------:R-:W-:Y:S02]  /*5430*/  IMAD.U32 R114, R21, 0x10000, RZ ;  /* 0x0001000015727824 */ /* 0x000fe400078e00ff */
[C---:B------:R-:W-:Y:S01]  /*5440*/  IMAD.U32 R21, R97.reuse, 0x10000, RZ ;  /* 0x0001000061157824 */ /* 0x040fe200078e00ff */
[----:B------:R-:W-:Y:S01]  /*5450*/  PRMT R97, R97, 0x7632, R97 ;  /* 0x0000763261617816 */ /* 0x000fe20000000061 */
[--C-:B------:R-:W-:Y:S01]  /*5460*/  FADD R135, -R135, R96.reuse ;  /* 0x0000006087877221 */ /* 0x100fe20000000100 */
[----:B------:R-:W-:-:S03]  /*5470*/  PRMT R96, R98, 0x7632, R96 ;  /* 0x0000763262607816 */ /* 0x000fc60000000060 */
[----:B---3--:R-:W-:Y:S01]  /*5480*/  IMAD.U32 R20, R97, 0x10000, RZ ;  /* 0x0001000061147824 */ /* 0x008fe200078e00ff */
[----:B------:R-:W1:Y:S04]  /*5490*/  LDS.128 R92, [R12+0x1b000] ;  /* 0x01b000000c5c7984 */ /* 0x000e680000000c00 */
[----:B------:R-:W2:Y:S01]  /*54a0*/  LDS.128 R104, [R18+0x1b400] ;  /* 0x01b4000012687984 */ /* 0x000ea20000000c00 */
[C---:B------:R-:W-:Y:S01]  /*54b0*/  IMAD.U32 R97, R99.reuse, 0x10000, RZ ;  /* 0x0001000063617824 */ /* 0x040fe200078e00ff */
[----:B------:R-:W-:Y:S01]  /*54c0*/  PRMT R99, R99, 0x7632, R99 ;  /* 0x0000763263637816 */ /* 0x000fe20000000063 */
[----:B------:R-:W-:Y:S01]  /*54d0*/  FADD R154, -R154, R21 ;  /* 0x000000159a9a7221 */ /* 0x000fe20000000100 */
[----:B------:R-:W-:Y:S02]  /*54e0*/  IMAD.U32 R21, R98, 0x10000, RZ ;  /* 0x0001000062157824 */ /* 0x000fe400078e00ff */
[----:B------:R-:W-:Y:S01]  /*54f0*/  FADD R155, -R155, R20 ;  /* 0x000000149b9b7221 */ /* 0x000fe20000000100 */
[----:B------:R-:W-:-:S02]  /*5500*/  IMAD.U32 R96, R96, 0x10000, RZ ;  /* 0x0001000060607824 */ /* 0x000fc400078e00ff */
[----:B------:R-:W-:Y:S01]  /*5510*/  FADD R152, -R152, R111 ;  /* 0x0000006f98987221 */ /* 0x000fe20000000100 */
[----:B------:R-:W-:Y:S02]  /*5520*/  IMAD.U32 R20, R99, 0x10000, RZ ;  /* 0x0001000063147824 */ /* 0x000fe400078e00ff */
[----:B------:R-:W-:Y:S01]  /*5530*/  FADD R153, -R153, R114 ;  /* 0x0000007299997221 */ /* 0x000fe20000000100 */
[----:B------:R-:W-:Y:S01]  /*5540*/  FADD R164, -R164, R21 ;  /* 0x00000015a4a47221 */ /* 0x000fe20000000100 */
[----:B------:R-:W-:Y:S01]  /*5550*/  FADD R166, -R166, R97 ;  /* 0x00000061a6a67221 */ /* 0x000fe20000000100 */
[----:B------:R-:W-:Y:S01]  /*5560*/  F2FP.BF16.F32.PACK_AB R21, R129, R128 ;  /* 0x000000808115723e */ /* 0x000fe200000010ff */
[----:B------:R-:W-:Y:S01]  /*5570*/  BAR.SYNC.DEFER_BLOCKING 0x0 ;  /* 0x0000000000007b1d */ /* 0x000fe20000010000 */
[----:B------:R-:W-:Y:S01]  /*5580*/  FADD R165, -R165, R96 ;  /* 0x00000060a5a57221 */ /* 0x000fe20000000100 */
[----:B------:R-:W-:Y:S01]  /*5590*/  F2FP.BF16.F32.PACK_AB R97, R131, R130 ;  /* 0x000000828361723e */ /* 0x000fe200000010ff */
[----:B------:R-:W-:Y:S01]  /*55a0*/  FADD R167, -R167, R20 ;  /* 0x00000014a7a77221 */ /* 0x000fe20000000100 */
[----:B------:R-:W-:-:S02]  /*55b0*/  F2FP.BF16.F32.PACK_AB R99, R133, R132 ;  /* 0x000000848563723e */ /* 0x000fc400000010ff */
[----:B------:R-:W-:Y:S02]  /*55c0*/  F2FP.BF16.F32.PACK_AB R20, R135, R134 ;  /* 0x000000868714723e */ /* 0x000fe400000010ff */
[----:B------:R-:W-:Y:S02]  /*55d0*/  F2FP.BF16.F32.PACK_AB R96, R153, R152 ;  /* 0x000000989960723e */ /* 0x000fe400000010ff */
[----:B----4-:R-:W-:Y:S02]  /*55e0*/  F2FP.BF16.F32.PACK_AB R109, R155, R154 ;  /* 0x0000009a9b6d723e */ /* 0x010fe400000010ff */
[----:B------:R-:W-:Y:S02]  /*55f0*/  F2FP.BF16.F32.PACK_AB R98, R165, R164 ;  /* 0x000000a4a562723e */ /* 0x000fe400000010ff */
[----:B------:R-:W-:Y:S01]  /*5600*/  F2FP.BF16.F32.PACK_AB R108, R167, R166 ;  /* 0x000000a6a76c723e */ /* 0x000fe200000010ff */
[----:B------:R-:W-:Y:S04]  /*5610*/  STS [R10+0x1b000], R21 ;  /* 0x01b000150a007388 */ /* 0x000fe80000000800 */
[----:B------:R-:W-:Y:S04]  /*5620*/  STS [R14+0x1b000], R97 ;  /* 0x01b000610e007388 */ /* 0x000fe80000000800 */
[----:B------:R3:W-:Y:S04]  /*5630*/  STS [R8+0x1b000], R99 ;  /* 0x01b0006308007388 */ /* 0x0007e80000000800 */
[----:B------:R-:W-:Y:S04]  /*5640*/  STS [R15+0x1b000], R20 ;  /* 0x01b000140f007388 */ /* 0x000fe80000000800 */
[----:B------:R-:W-:Y:S04]  /*5650*/  STS [R9+0x1b000], R96 ;  /* 0x01b0006009007388 */ /* 0x000fe80000000800 */
[----:B------:R-:W-:Y:S04]  /*5660*/  STS [R16+0x1b000], R109 ;  /* 0x01b0006d10007388 */ /* 0x000fe80000000800 */
[----:B------:R-:W-:Y:S04]  /*5670*/  STS [R11+0x1b000], R98 ;  /* 0x01b000620b007388 */ /* 0x000fe80000000800 */
[----:B------:R-:W-:Y:S01]  /*5680*/  STS [R17+0x1b000], R108 ;  /* 0x01b0006c11007388 */ /* 0x000fe20000000800 */
[----:B------:R-:W-:Y:S06]  /*5690*/  BAR.SYNC.DEFER_BLOCKING 0x0 ;  /* 0x0000000000007b1d */ /* 0x000fec0000010000 */
[----:B------:R-:W4:Y:S01]  /*56a0*/  S2R R223, SR_TID.X ;  /* 0x0000000000df7919 */ /* 0x000f220000002100 */
[----:B-1----:R-:W-:Y:S04]  /*56b0*/  @P3 STG.E.128 desc[UR28][R28.64], R92 ;  /* 0x0000005c1c003986 */ /* 0x002fe8000c101d1c */
[----:B--2---:R-:W-:Y:S04]  /*56c0*/  @P2 STG.E.128 desc[UR28][R30.64], R104 ;  /* 0x000000681e002986 */ /* 0x004fe8000c101d1c */
[----:B------:R-:W1:Y:S01]  /*56d0*/  LDS.128 R28, [R12+0x1b000] ;  /* 0x01b000000c1c7984 */ /* 0x000e620000000c00 */
[----:B----4-:R-:W-:-:S04]  /*56e0*/  SHF.R.U32.HI R190, RZ, 0x3, R223 ;  /* 0x00000003ffbe7819 */ /* 0x010fc800000116df */
[----:B------:R-:W-:-:S04]  /*56f0*/  SGXT.U32 R190, R190, 0x3 ;  /* 0x00000003bebe781a */ /* 0x000fc80000000000 */
[C---:B------:R-:W-:Y:S02]  /*5700*/  LOP3.LUT R217, R6.reuse, 0x8, R190, 0xfe, !PT ;  /* 0x0000000806d97812 */ /* 0x040fe400078efebe */
[----:B------:R-:W-:Y:S02]  /*5710*/  SHF.R.S32.HI R218, RZ, 0x1f, R6 ;  /* 0x0000001fffda7819 */ /* 0x000fe40000011406 */
[----:B---3--:R-:W-:Y:S01]  /*5720*/  LOP3.LUT R99, R6, 0x10, R190, 0xfe, !PT ;  /* 0x0000001006637812 */ /* 0x008fe200078efebe */
[----:B-1----:R1:W-:Y:S04]  /*5730*/  @P1 STG.E.128 desc[UR28][R26.64], R28 ;  /* 0x0000001c1a001986 */ /* 0x0023e8000c101d1c */
[----:B------:R-:W2:Y:S01]  /*5740*/  LDS.128 R28, [R18+0x1b400] ;  /* 0x01b40000121c7984 */ /* 0x000ea20000000c00 */
[----:B------:R-:W-:-:S04]  /*5750*/  ISETP.GE.U32.AND P1, PT, R217, UR36, PT ;  /* 0x00000024d9007c0c */ /* 0x000fc8000bf26070 */
[----:B------:R-:W-:-:S04]  /*5760*/  ISETP.GE.AND.EX P1, PT, R218, UR33, PT, P1 ;  /* 0x00000021da007c0c */ /* 0x000fc8000bf26310 */
[----:B------:R-:W-:Y:S02]  /*5770*/  SEL R92, RZ, 0x10, P1 ;  /* 0x00000010ff5c7807 */ /* 0x000fe40000800000 */
[----:B------:R-:W-:Y:S02]  /*5780*/  ISETP.GE.U32.AND P1, PT, R99, UR36, PT ;  /* 0x0000002463007c0c */ /* 0x000fe4000bf26070 */
[----:B------:R-:W-:Y:S02]  /*5790*/  LOP3.LUT R97, R6, 0x18, R190, 0xfe, !PT ;  /* 0x0000001806617812 */ /* 0x000fe400078efebe */
[----:B------:R-:W-:-:S04]  /*57a0*/  ISETP.GE.AND.EX P1, PT, R218, UR33, PT, P1 ;  /* 0x00000021da007c0c */ /* 0x000fc8000bf26310 */
[----:B------:R-:W-:Y:S02]  /*57b0*/  SEL R93, RZ, 0x10, P1 ;  /* 0x00000010ff5d7807 */ /* 0x000fe40000800000 */
[----:B------:R-:W-:Y:S02]  /*57c0*/  ISETP.GE.U32.AND P1, PT, R97, UR36, PT ;  /* 0x0000002461007c0c */ /* 0x000fe4000bf26070 */
[----:B------:R-:W-:Y:S02]  /*57d0*/  LOP3.LUT R195, R6, 0x20, R190, 0xfe, !PT ;  /* 0x0000002006c37812 */ /* 0x000fe400078efebe */
[----:B------:R-:W-:-:S04]  /*57e0*/  ISETP.GE.AND.EX P1, PT, R218, UR33, PT, P1 ;  /* 0x00000021da007c0c */ /* 0x000fc8000bf26310 */
[----:B-1----:R-:W-:Y:S02]  /*57f0*/  SEL R26, RZ, 0x10, P1 ;  /* 0x00000010ff1a7807 */ /* 0x002fe40000800000 */
[----:B------:R-:W-:Y:S02]  /*5800*/  ISETP.GE.U32.AND P1, PT, R195, UR36, PT ;  /* 0x00000024c3007c0c */ /* 0x000fe4000bf26070 */
[--C-:B------:R-:W-:Y:S02]  /*5810*/  LOP3.LUT R95, R6, 0x28, R190.reuse, 0xfe, !PT ;  /* 0x00000028065f7812 */ /* 0x100fe400078efebe */
[----:B------:R-:W-:Y:S01]  /*5820*/  ISETP.GE.AND.EX P1, PT, R218, UR33, PT, P1 ;  /* 0x00000021da007c0c */ /* 0x000fe2000bf26310 */
[----:B--2---:R1:W-:Y:S01]  /*5830*/  @P4 STG.E.128 desc[UR28][R24.64], R28 ;  /* 0x0000001c18004986 */ /* 0x0043e2000c101d1c */
[C---:B------:R-:W-:Y:S02]  /*5840*/  LOP3.LUT R193, R6.reuse, 0x30, R190, 0xfe, !PT ;  /* 0x0000003006c17812 */ /* 0x040fe400078efebe */
[----:B------:R-:W-:-:S02]  /*5850*/  LOP3.LUT R219, R6, R190, RZ, 0xfc, !PT ;  /* 0x000000be06db7212 */ /* 0x000fc400078efcff */
[----:B-1----:R-:W-:Y:S02]  /*5860*/  SEL R24, RZ, 0x10, P1 ;  /* 0x00000010ff187807 */ /* 0x002fe40000800000 */
[----:B------:R-:W-:-:S04]  /*5870*/  ISETP.GE.U32.AND P1, PT, R95, UR36, PT ;  /* 0x000000245f007c0c */ /* 0x000fc8000bf26070 */
[----:B------:R-:W-:-:S04]  /*5880*/  ISETP.GE.AND.EX P1, PT, R218, UR33, PT, P1 ;  /* 0x00000021da007c0c */ /* 0x000fc8000bf26310 */
[----:B------:R-:W-:Y:S02]  /*5890*/  SEL R25, RZ, 0x10, P1 ;  /* 0x00000010ff197807 */ /* 0x000fe40000800000 */
[----:B------:R-:W-:Y:S02]  /*58a0*/  ISETP.GE.U32.AND P1, PT, R193, UR36, PT ;  /* 0x00000024c1007c0c */ /* 0x000fe4000bf26070 */
[----:B------:R-:W-:Y:S02]  /*58b0*/  LOP3.LUT R31, R6, 0x38, R190, 0xfe, !PT ;  /* 0x00000038061f7812 */ /* 0x000fe400078efebe */
[----:B------:R-:W-:Y:S01]  /*58c0*/  ISETP.GE.AND.EX P1, PT, R218, UR33, PT, P1 ;  /* 0x00000021da007c0c */ /* 0x000fe2000bf26310 */
[----:B------:R-:W-:Y:S02]  /*58d0*/  IMAD.SHL.U32 R200, R188, 0x2, RZ ;  /* 0x00000002bcc87824 */ /* 0x000fe400078e00ff */
[----:B------:R-:W-:Y:S01]  /*58e0*/  IMAD.SHL.U32 R221, R219, 0x2000, RZ ;  /* 0x00002000dbdd7824 */ /* 0x000fe200078e00ff */
[----:B------:R-:W-:-:S02]  /*58f0*/  SEL R27, RZ, 0x10, P1 ;  /* 0x00000010ff1b7807 */ /* 0x000fc40000800000 */
[----:B------:R-:W-:Y:S01]  /*5900*/  ISETP.GE.U32.AND P1, PT, R31, UR36, PT ;  /* 0x000000241f007c0c */ /* 0x000fe2000bf26070 */
[----:B------:R-:W-:Y:S01]  /*5910*/  IMAD.SHL.U32 R29, R217, 0x2000, RZ ;  /* 0x00002000d91d7824 */ /* 0x000fe200078e00ff */
[----:B------:R-:W-:Y:S02]  /*5920*/  LOP3.LUT R221, R221, R200, RZ, 0xfc, !PT ;  /* 0x000000c8dddd7212 */ /* 0x000fe400078efcff */
[----:B------:R-:W-:Y:S02]  /*5930*/  ISETP.GE.AND.EX P1, PT, R218, UR33, PT, P1 ;  /* 0x00000021da007c0c */ /* 0x000fe4000bf26310 */
[C---:B------:R-:W-:Y:S02]  /*5940*/  ISETP.GE.U32.AND P2, PT, R219.reuse, UR36, PT ;  /* 0x00000024db007c0c */ /* 0x040fe4000bf46070 */
[----:B------:R-:W-:Y:S02]  /*5950*/  SEL R28, RZ, 0x10, P1 ;  /* 0x00000010ff1c7807 */ /* 0x000fe40000800000 */
[----:B------:R-:W-:-:S02]  /*5960*/  SHF.L.U64.HI R219, R219, 0xd, R218 ;  /* 0x0000000ddbdb7819 */ /* 0x000fc400000102da */
[----:B------:R-:W-:Y:S02]  /*5970*/  IADD3 R20, P1, R221, UR10, RZ ;  /* 0x0000000add147c10 */ /* 0x000fe4000ff3e0ff */
[-C--:B------:R-:W-:Y:S01]  /*5980*/  LOP3.LUT R220, R29, R200.reuse, RZ, 0xfc, !PT ;  /* 0x000000c81ddc7212 */ /* 0x080fe200078efcff */
[----:B------:R-:W-:Y:S01]  /*5990*/  IMAD.SHL.U32 R29, R99, 0x2000, RZ ;  /* 0x00002000631d7824 */ /* 0x000fe200078e00ff */
[----:B------:R-:W-:Y:S01]  /*59a0*/  IADD3.X R21, R219, UR11, RZ, P1, !PT ;  /* 0x0000000bdb157c10 */ /* 0x000fe20008ffe4ff */
[----:B------:R-:W-:Y:S01]  /*59b0*/  IMAD.SHL.U32 R215, R97, 0x2000, RZ ;  /* 0x0000200061d77824 */ /* 0x000fe200078e00ff */
[----:B------:R-:W-:Y:S02]  /*59c0*/  SHF.L.U64.HI R217, R217, 0xd, R218 ;  /* 0x0000000dd9d97819 */ /* 0x000fe400000102da */
[----:B------:R-:W-:Y:S02]  /*59d0*/  IADD3 R212, P1, R220, UR10, RZ ;  /* 0x0000000adcd47c10 */ /* 0x000fe4000ff3e0ff */
[----:B------:R-:W-:-:S02]  /*59e0*/  LOP3.LUT R216, R29, R200, RZ, 0xfc, !PT ;  /* 0x000000c81dd87212 */ /* 0x000fc400078efcff */
[----:B------:R-:W-:Y:S01]  /*59f0*/  IADD3.X R213, R217, UR11, RZ, P1, !PT ;  /* 0x0000000bd9d57c10 */ /* 0x000fe20008ffe4ff */
[----:B------:R-:W-:Y:S01]  /*5a00*/  IMAD.SHL.U32 R203, R195, 0x2000, RZ ;  /* 0x00002000c3cb7824 */ /* 0x000fe200078e00ff */
[--C-:B------:R-:W-:Y:S02]  /*5a10*/  SHF.L.U64.HI R214, R99, 0xd, R218.reuse ;  /* 0x0000000d63d67819 */ /* 0x100fe400000102da */
[----:B------:R-:W-:Y:S02]  /*5a20*/  IADD3 R184, P1, R216, UR10, RZ ;  /* 0x0000000ad8b87c10 */ /* 0x000fe4000ff3e0ff */
[----:B------:R-:W-:Y:S02]  /*5a30*/  LOP3.LUT R215, R215, R200, RZ, 0xfc, !PT ;  /* 0x000000c8d7d77212 */ /* 0x000fe400078efcff */
[----:B------:R-:W-:Y:S01]  /*5a40*/  IADD3.X R185, R214, UR11, RZ, P1, !PT ;  /* 0x0000000bd6b97c10 */ /* 0x000fe20008ffe4ff */
[----:B------:R-:W-:Y:S01]  /*5a50*/  IMAD.SHL.U32 R29, R95, 0x2000, RZ ;  /* 0x000020005f1d7824 */ /* 0x000fe200078e00ff */
[----:B------:R-:W-:-:S02]  /*5a60*/  SHF.L.U64.HI R196, R97, 0xd, R218 ;  /* 0x0000000d61c47819 */ /* 0x000fc400000102da */
[----:B------:R-:W-:Y:S02]  /*5a70*/  IADD3 R186, P1, R215, UR10, RZ ;  /* 0x0000000ad7ba7c10 */ /* 0x000fe4000ff3e0ff */
[-C--:B------:R-:W-:Y:S02]  /*5a80*/  LOP3.LUT R203, R203, R200.reuse, RZ, 0xfc, !PT ;  /* 0x000000c8cbcb7212 */ /* 0x080fe400078efcff */
        /* <DEDUP_REMOVED lines=9> */
[----:B------:R-:W-:Y:S01]  /*5b20*/  LOP3.LUT R201, R201, R200, RZ, 0xfc, !PT ;  /* 0x000000c8c9c97212 */ /* 0x000fe200078efcff */
[----:B------:R-:W-:Y:S01]  /*5b30*/  UISETP.GE.U32.AND UP0, UPT, UR4, UR31, UPT ;  /* 0x0000001f0400728c */ /* 0x000fe2000bf06070 */
[----:B------:R-:W-:Y:S02]  /*5b40*/  IADD3.X R211, R194, UR11, RZ, P1, !PT ;  /* 0x0000000bc2d37c10 */ /* 0x000fe40008ffe4ff */
[----:B------:R-:W-:-:S02]  /*5b50*/  SHF.L.U64.HI R193, R193, 0xd, R218 ;  /* 0x0000000dc1c17819 */ /* 0x000fc400000102da */
[----:B------:R-:W-:Y:S02]  /*5b60*/  IADD3 R204, P1, R201, UR10, RZ ;  /* 0x0000000ac9cc7c10 */ /* 0x000fe4000ff3e0ff */
[----:B------:R-:W-:Y:S02]  /*5b70*/  LOP3.LUT R200, R29, R200, RZ, 0xfc, !PT ;  /* 0x000000c81dc87212 */ /* 0x000fe400078efcff */
[----:B------:R-:W-:Y:S01]  /*5b80*/  ISETP.GE.AND.EX P2, PT, R218, UR33, PT, P2 ;  /* 0x00000021da007c0c */ /* 0x000fe2000bf46320 */
[----:B------:R-:W-:Y:S01]  /*5b90*/  UISETP.GE.AND.EX UP0, UPT, UR5, UR37, UPT, UP0 ;  /* 0x000000250500728c */ /* 0x000fe2000bf06300 */
[----:B------:R-:W-:Y:S02]  /*5ba0*/  IADD3.X R205, R193, UR11, RZ, P1, !PT ;  /* 0x0000000bc1cd7c10 */ /* 0x000fe40008ffe4ff */
[----:B------:R-:W-:Y:S02]  /*5bb0*/  SHF.L.U64.HI R192, R31, 0xd, R218 ;  /* 0x0000000d1fc07819 */ /* 0x000fe400000102da */
[----:B------:R-:W-:-:S02]  /*5bc0*/  IADD3 R206, P1, R200, UR10, RZ ;  /* 0x0000000ac8ce7c10 */ /* 0x000fc4000ff3e0ff */
[----:B------:R-:W-:Y:S02]  /*5bd0*/  SEL R96, RZ, 0x10, P2 ;  /* 0x00000010ff607807 */ /* 0x000fe40001000000 */
[----:B------:R-:W-:Y:S02]  /*5be0*/  ISETP.GT.AND P5, PT, R6, -0x1, PT ;  /* 0xffffffff0600780c */ /* 0x000fe40003fa4270 */
[----:B------:R-:W-:Y:S02]  /*5bf0*/  IADD3.X R207, R192, UR11, RZ, P1, !PT ;  /* 0x0000000bc0cf7c10 */ /* 0x000fe40008ffe4ff */
[----:B------:R-:W-:Y:S02]  /*5c00*/  SEL R96, R96, RZ, P5 ;  /* 0x000000ff60607207 */ /* 0x000fe40002800000 */
[----:B------:R-:W-:Y:S02]  /*5c10*/  PLOP3.LUT P1, PT, PT, PT, UP0, 0x40, 0x0 ;  /* 0x000000000000781c */ /* 0x000fe40003f2e808 */
[----:B------:R-:W-:-:S02]  /*5c20*/  SEL R92, R92, RZ, P5 ;  /* 0x000000ff5c5c7207 */ /* 0x000fc40002800000 */
[----:B------:R-:W-:Y:S02]  /*5c30*/  SEL R189, R96, RZ, P1 ;  /* 0x000000ff60bd7207 */ /* 0x000fe40000800000 */
[----:B------:R-:W-:Y:S02]  /*5c40*/  PLOP3.LUT P1, PT, PT, PT, UP0, 0x40, 0x0 ;  /* 0x000000000000781c */ /* 0x000fe40003f2e808 */
[----:B------:R-:W-:Y:S02]  /*5c50*/  SEL R93, R93, RZ, P5 ;  /* 0x000000ff5d5d7207 */ /* 0x000fe40002800000 */
        /* <DEDUP_REMOVED lines=10> */
[----:B------:R-:W-:-:S04]  /*5d00*/  PLOP3.LUT P1, PT, PT, PT, UP0, 0x40, 0x0 ;  /* 0x000000000000781c */ /* 0x000fc80003f2e808 */
[----:B------:R-:W-:Y:S01]  /*5d10*/  SEL R111, R25, RZ, P1 ;  /* 0x000000ff196f7207 */ /* 0x000fe20000800000 */
[----:B------:R-:W-:Y:S01]  /*5d20*/  IMAD.MOV.U32 R25, RZ, RZ, 0x80 ;  /* 0x00000080ff197424 */ /* 0x000fe200078e00ff */
[----:B------:R-:W1:Y:S04]  /*5d30*/  S2R R191, SR_TID.X ;  /* 0x0000000000bf7919 */ /* 0x000e680000002100 */
[----:B------:R-:W-:-:S04]  /*5d40*/  VIADDMNMX R24, R6, -R25, UR36, PT ;  /* 0x0000002406187e46 */ /* 0x000fc8000b800919 */
[----:B------:R-:W-:-:S13]  /*5d50*/  R2UR UR25, R24 ;  /* 0x00000000181972ca */ /* 0x000fda00000e0000 */
[----:B------:R-:W-:-:S04]  /*5d60*/  ULEA UR25, UR25, 0xffffffe0, 0x5 ;  /* 0xffffffe019197891 */ /* 0x000fc8000f8e283f */
[----:B------:R-:W-:-:S06]  /*5d70*/  UIMAD.WIDE UR26, UR25, 0x4, UR14 ;  /* 0x00000004191a78a5 */ /* 0x000fcc000f8e020e */
[----:B------:R-:W-:Y:S02]  /*5d80*/  IMAD.U32 R24, RZ, RZ, UR26 ;  /* 0x0000001aff187e24 */ /* 0x000fe4000f8e00ff */
[----:B------:R-:W-:Y:S01]  /*5d90*/  IMAD.U32 R25, RZ, RZ, UR27 ;  /* 0x0000001bff197e24 */ /* 0x000fe2000f8e00ff */
[----:B-1----:R-:W-:-:S04]  /*5da0*/  SHF.R.U32.HI R222, RZ, 0x2, R191 ;  /* 0x00000002ffde7819 */ /* 0x002fc800000116bf */
[----:B------:R-:W-:Y:S01]  /*5db0*/  SGXT.U32 R222, R222, 0x3 ;  /* 0x00000003dede781a */ /* 0x000fe20000000000 */
[----:B------:R1:W2:Y:S01]  /*5dc0*/  LDG.E R191, desc[UR28][R24.64] ;  /* 0x0000001c18bf7981 */ /* 0x0002a2000c1e1900 */
[----:B------:R-:W-:Y:S02]  /*5dd0*/  SEL R27, R27, RZ, P5 ;  /* 0x000000ff1b1b7207 */ /* 0x000fe40002800000 */
[----:B------:R-:W-:Y:S02]  /*5de0*/  PLOP3.LUT P1, PT, PT, PT, UP0, 0x40, 0x0 ;  /* 0x000000000000781c */ /* 0x000fe40003f2e808 */
[----:B------:R-:W-:Y:S02]  /*5df0*/  SEL R28, R28, RZ, P5 ;  /* 0x000000ff1c1c7207 */ /* 0x000fe40002800000 */
[----:B------:R-:W-:Y:S02]  /*5e00*/  SEL R108, R27, RZ, P1 ;  /* 0x000000ff1b6c7207 */ /* 0x000fe40000800000 */
[----:B------:R-:W-:Y:S01]  /*5e10*/  PLOP3.LUT P1, PT, PT, PT, UP0, 0x40, 0x0 ;  /* 0x000000000000781c */ /* 0x000fe20003f2e808 */
[----:B------:R-:W-:-:S03]  /*5e20*/  ULEA UR25, UR24, UR16, 0x8 ;  /* 0x0000001018197291 */ /* 0x000fc6000f8e403f */
[----:B------:R-:W-:Y:S02]  /*5e30*/  SEL R109, R28, RZ, P1 ;  /* 0x000000ff1c6d7207 */ /* 0x000fe40000800000 */
[----:B------:R-:W-:-:S04]  /*5e40*/  LOP3.LUT R28, R222, UR35, RZ, 0xfc, !PT ;  /* 0x00000023de1c7c12 */ /* 0x000fc8000f8efcff */
[----:B------:R-:W-:Y:S01]  /*5e50*/  LEA R28, R28, UR25, 0x2 ;  /* 0x000000191c1c7c11 */ /* 0x000fe2000f8e10ff */
[----:B------:R-:W-:Y:S01]  /*5e60*/  UIADD3 UR25, UR25, 0x1da00, URZ ;  /* 0x0001da0019197890 */ /* 0x000fe2000fffe03f */
[----:B-1----:R-:W-:-:S03]  /*5e70*/  IMAD.U32 R25, RZ, RZ, UR35 ;  /* 0x00000023ff197e24 */ /* 0x002fc6000f8e00ff */
[----:B------:R-:W2:Y:S02]  /*5e80*/  LDS R26, [R28+0x1da00] ;  /* 0x01da00001c1a7984 */ /* 0x000ea40000000800 */
[----:B------:R-:W-:-:S05]  /*5e90*/  LEA R24, R222, UR25, 0x2 ;  /* 0x00000019de187c11 */ /* 0x000fca000f8e10ff */
[----:B------:R-:W-:-:S05]  /*5ea0*/  IMAD R25, R25, 0x4, R24 ;  /* 0x0000000419197824 */ /* 0x000fca00078e0218 */
[----:B------:R1:W3:Y:S01]  /*5eb0*/  LDS R24, [R25+0x80] ;  /* 0x0000800019187984 */ /* 0x0002e20000000800 */
[----:B------:R-:W-:Y:S01]  /*5ec0*/  LOP3.LUT R29, R223, 0x8, RZ, 0xc0, !PT ;  /* 0x00000008df1d7812 */ /* 0x000fe200078ec0ff */
[----:B-1----:R-:W-:Y:S02]  /*5ed0*/  IMAD.U32 R25, RZ, RZ, UR35 ;  /* 0x00000023ff197e24 */ /* 0x002fe4000f8e00ff */
[----:B------:R-:W-:Y:S01]  /*5ee0*/  VIADD R222, R222, UR35 ;  /* 0x00000023dede7c36 */ /* 0x000fe20008000000 */
[----:B------:R-:W-:Y:S02]  /*5ef0*/  LOP3.LUT R19, R19, 0xffefffff, RZ, 0xc0, !PT ;  /* 0xffefffff13137812 */ /* 0x000fe400078ec0ff */
[----:B------:R-:W-:Y:S02]  /*5f00*/  LOP3.LUT R105, R238, 0x400, RZ, 0xfc, !PT ;  /* 0x00000400ee697812 */ /* 0x000fe400078efcff */
[----:B------:R-:W-:-:S04]  /*5f10*/  @P0 LOP3.LUT R19, R19, 0x100000, RZ, 0xfc, !PT ;  /* 0x0010000013130812 */ /* 0x000fc800078efcff */
[----:B------:R-:W-:Y:S01]  /*5f20*/  LOP3.LUT R19, R19, 0xffdfffff, RZ, 0xc0, !PT ;  /* 0xffdfffff13137812 */ /* 0x000fe200078ec0ff */
[----:B------:R-:W-:-:S03]  /*5f30*/  UIADD3 UR26, UR16, 0x12000, URZ ;  /* 0x00012000101a7890 */ /* 0x000fc6000fffe03f */
[----:B------:R-:W-:Y:S02]  /*5f40*/  @P5 LOP3.LUT R19, R19, 0x200000, RZ, 0xfc, !PT ;  /* 0x0020000013135812 */ /* 0x000fe400078efcff */
[----:B------:R-:W-:Y:S01]  /*5f50*/  ISETP.NE.U32.AND P5, PT, R199, RZ, PT ;  /* 0x000000ffc700720c */ /* 0x000fe20003fa5070 */
[----:B------:R-:W-:Y:S02]  /*5f60*/  UIADD3 UR23, UR23, 0x1, URZ ;  /* 0x0000000117177890 */ /* 0x000fe4000fffe03f */
[----:B------:R-:W-:Y:S01]  /*5f70*/  ULEA UR26, UR24, UR26, 0xd ;  /* 0x0000001a181a7291 */ /* 0x000fe2000f8e683f */
[----:B------:R-:W-:Y:S01]  /*5f80*/  LOP3.LUT R19, R19, 0xff7fffff, RZ, 0xc0, !PT ;  /* 0xff7fffff13137812 */ /* 0x000fe200078ec0ff */
[----:B------:R-:W-:-:S04]  /*5f90*/  UISETP.GT.AND UP1, UPT, UR23, 0x2, UPT ;  /* 0x000000021700788c */ /* 0x000fc8000bf24270 */
[----:B------:R-:W-:Y:S01]  /*5fa0*/  LEA R140, R105, UR26, 0x1 ;  /* 0x0000001a698c7c11 */ /* 0x000fe2000f8e08ff */
[----:B------:R-:W-:-:S03]  /*5fb0*/  USEL UR23, UR23, URZ, !UP1 ;  /* 0x0000003f17177287 */ /* 0x000fc6000c800000 */
[----:B------:R-:W-:Y:S02]  /*5fc0*/  @P5 LOP3.LUT R19, R19, 0x800000, RZ, 0xfc, !PT ;  /* 0x0080000013135812 */ /* 0x000fe400078efcff */
[----:B------:R-:W-:Y:S01]  /*5fd0*/  ISETP.NE.U32.AND P5, PT, R189, RZ, PT ;  /* 0x000000ffbd00720c */ /* 0x000fe20003fa5070 */
[----:B------:R-:W-:Y:S01]  /*5fe0*/  ULEA UR27, UR23, UR16, 0xd ;  /* 0x00000010171b7291 */ /* 0x000fe2000f8e683f */
[----:B------:R-:W-:Y:S02]  /*5ff0*/  LEA R148, R250, UR26, 0x1 ;  /* 0x0000001afa947c11 */ /* 0x000fe4000f8e08ff */
[----:B------:R-:W-:Y:S01]  /*6000*/  LEA R136, R249, UR26, 0x1 ;  /* 0x0000001af9887c11 */ /* 0x000fe2000f8e08ff */
[----:B--2---:R-:W-:-:S04]  /*6010*/  FADD R26, R191, -R26 ;  /* 0x8000001abf1a7221 */ /* 0x004fc80000000000 */
[----:B------:R-:W-:Y:S01]  /*6020*/  FMUL R26, R26, 1.4426950216293334961 ;  /* 0x3fb8aa3b1a1a7820 */ /* 0x000fe20000400000 */
[----:B---3--:R-:W-:-:S04]  /*6030*/  FADD R24, R191, -R24 ;  /* 0x80000018bf187221 */ /* 0x008fc80000000000 */
[----:B------:R-:W-:Y:S01]  /*6040*/  FSETP.GEU.AND P1, PT, R26, -126, PT ;  /* 0xc2fc00001a00780b */ /* 0x000fe20003f2e000 */
[----:B------:R-:W-:Y:S01]  /*6050*/  FMUL R28, R24, 1.4426950216293334961 ;  /* 0x3fb8aa3b181c7820 */ /* 0x000fe20000400000 */
[----:B------:R-:W-:-:S04]  /*6060*/  LOP3.LUT R24, R223, 0x4, RZ, 0xc0, !PT ;  /* 0x00000004df187812 */ /* 0x000fc800078ec0ff */
[----:B------:R-:W-:Y:S02]  /*6070*/  IADD3 R24, R29, UR25, R24 ;  /* 0x000000191d187c10 */ /* 0x000fe4000fffe018 */
[----:B------:R-:W-:-:S05]  /*6080*/  LOP3.LUT R29, R223, 0x10, RZ, 0xc0, !PT ;  /* 0x00000010df1d7812 */ /* 0x000fca00078ec0ff */
[----:B------:R-:W-:Y:S01]  /*6090*/  @!P1 FMUL R26, R26, 0.5 ;  /* 0x3f0000001a1a9820 */ /* 0x000fe20000400000 */
[----:B------:R-:W-:-:S03]  /*60a0*/  IMAD.IADD R24, R29, 0x1, R24 ;  /* 0x000000011d187824 */ /* 0x000fc600078e0218 */
[----:B------:R1:W2:Y:S02]  /*60b0*/  MUFU.EX2 R27, R26 ;  /* 0x0000001a001b7308 */ /* 0x0002a40000000800 */
[----:B-1----:R-:W-:-:S05]  /*60c0*/  IMAD R26, R25, 0x4, R24 ;  /* 0x00000004191a7824 */ /* 0x002fca00078e0218 */
[----:B------:R-:W1:Y:S01]  /*60d0*/  LDS R24, [R26+0x20] ;  /* 0x000020001a187984 */ /* 0x000e620000000800 */
[----:B--2---:R-:W-:Y:S01]  /*60e0*/  @!P1 FMUL R27, R27, R27 ;  /* 0x0000001b1b1b9220 */ /* 0x004fe20000400000 */
[----:B------:R-:W-:-:S13]  /*60f0*/  FSETP.GEU.AND P1, PT, R28, -126, PT ;  /* 0xc2fc00001c00780b */ /* 0x000fda0003f2e000 */
[----:B------:R-:W-:-:S04]  /*6100*/  @!P1 FMUL R28, R28, 0.5 ;  /* 0x3f0000001c1c9820 */ /* 0x000fc80000400000 */
[----:B------:R2:W3:Y:S01]  /*6110*/  MUFU.EX2 R30, R28 ;  /* 0x0000001c001e7308 */ /* 0x0004e20000000800 */
[----:B-1----:R-:W-:-:S04]  /*6120*/  FADD R24, R191, -R24 ;  /* 0x80000018bf187221 */ /* 0x002fc80000000000 */
[----:B--2---:R-:W-:Y:S02]  /*6130*/  FMUL R28, R24, 1.4426950216293334961 ;  /* 0x3fb8aa3b181c7820 */ /* 0x004fe40000400000 */
[----:B------:R-:W1:Y:S01]  /*6140*/  LDS R24, [R26+0xa0] ;  /* 0x0000a0001a187984 */ /* 0x000e620000000800 */
[----:B---3--:R-:W-:Y:S02]  /*6150*/  @!P1 FMUL R30, R30, R30 ;  /* 0x0000001e1e1e9220 */ /* 0x008fe40000400000 */
[----:B------:R-:W-:-:S13]  /*6160*/  FSETP.GEU.AND P1, PT, R28, -126, PT ;  /* 0xc2fc00001c00780b */ /* 0x000fda0003f2e000 */
[----:B------:R-:W-:-:S04]  /*6170*/  @!P1 FMUL R28, R28, 0.5 ;  /* 0x3f0000001c1c9820 */ /* 0x000fc80000400000 */
[----:B------:R-:W2:Y:S01]  /*6180*/  MUFU.EX2 R29, R28 ;  /* 0x0000001c001d7308 */ /* 0x000ea20000000800 */
[----:B-1----:R-:W-:-:S04]  /*6190*/  FADD R24, R191, -R24 ;  /* 0x80000018bf187221 */ /* 0x002fc80000000000 */
[----:B------:R-:W-:Y:S01]  /*61a0*/  FMUL R31, R24, 1.4426950216293334961 ;  /* 0x3fb8aa3b181f7820 */ /* 0x000fe20000400000 */
[----:B--2---:R-:W-:-:S04]  /*61b0*/  @!P1 FMUL R29, R29, R29 ;  /* 0x0000001d1d1d9220 */ /* 0x004fc80000400000 */
[----:B------:R-:W-:-:S13]  /*61c0*/  FSETP.GEU.AND P1, PT, R31, -126, PT ;  /* 0xc2fc00001f00780b */ /* 0x000fda0003f2e000 */
[----:B------:R-:W-:-:S04]  /*61d0*/  @!P1 FMUL R31, R31, 0.5 ;  /* 0x3f0000001f1f9820 */ /* 0x000fc80000400000 */
[----:B------:R-:W1:Y:S01]  /*61e0*/  MUFU.EX2 R92, R31 ;  /* 0x0000001f005c7308 */ /* 0x000e620000000800 */
[----:B------:R-:W-:-:S04]  /*61f0*/  IMAD.IADD R24, R222, 0x1, R6 ;  /* 0x00000001de187824 */ /* 0x000fc800078e0206 */
[----:B------:R-:W-:Y:S02]  /*6200*/  VIADD R25, R24, 0xffffff40 ;  /* 0xffffff4018197836 */ /* 0x000fe40000000000 */
[----:B-1----:R-:W-:-:S03]  /*6210*/  @!P1 FMUL R92, R92, R92 ;  /* 0x0000005c5c5c9220 */ /* 0x002fc60000400000 */
[----:B------:R-:W-:Y:S01]  /*6220*/  ISETP.GE.AND P1, PT, R25, UR36, PT ;  /* 0x0000002419007c0c */ /* 0x000fe2000bf26270 */
[----:B------:R-:W-:-:S03]  /*6230*/  VIADD R25, R24, 0xffffff60 ;  /* 0xffffff6018197836 */ /* 0x000fc60000000000 */
[----:B------:R-:W-:Y:S02]  /*6240*/  FSEL R27, R27, RZ, !P1 ;  /* 0x000000ff1b1b7208 */ /* 0x000fe40004800000 */
[----:B------:R-:W-:Y:S01]  /*6250*/  ISETP.GE.AND P1, PT, R25, UR36, PT ;  /* 0x0000002419007c0c */ /* 0x000fe2000bf26270 */
[C---:B------:R-:W-:Y:S02]  /*6260*/  VIADD R25, R24.reuse, 0xffffff48 ;  /* 0xffffff4818197836 */ /* 0x040fe40000000000 */
[----:B------:R-:W-:Y:S01]  /*6270*/  VIADD R24, R24, 0xffffff68 ;  /* 0xffffff6818187836 */ /* 0x000fe20000000000 */
[----:B------:R-:W-:Y:S02]  /*6280*/  FSEL R30, R30, RZ, !P1 ;  /* 0x000000ff1e1e7208 */ /* 0x000fe40004800000 */
[----:B------:R-:W-:-:S04]  /*6290*/  ISETP.GE.AND P1, PT, R25, UR36, PT ;  /* 0x0000002419007c0c */ /* 0x000fc8000bf26270 */
[----:B------:R-:W-:Y:S02]  /*62a0*/  FSEL R29, R29, RZ, !P1 ;  /* 0x000000ff1d1d7208 */ /* 0x000fe40004800000 */
[----:B------:R-:W-:Y:S01]  /*62b0*/  ISETP.GE.AND P1, PT, R24, UR36, PT ;  /* 0x0000002418007c0c */ /* 0x000fe2000bf26270 */
[-C--:B------:R-:W-:Y:S01]  /*62c0*/  FMUL R96, R168, R27.reuse ;  /* 0x0000001ba8607220 */ /* 0x080fe20000400000 */
[-C--:B------:R-:W-:Y:S01]  /*62d0*/  FMUL R169, R169, R27.reuse ;  /* 0x0000001ba9a97220 */ /* 0x080fe20000400000 */
[-C--:B------:R-:W-:Y:S01]  /*62e0*/  FMUL R98, R172, R27.reuse ;  /* 0x0000001bac627220 */ /* 0x080fe20000400000 */
[----:B------:R-:W-:Y:S01]  /*62f0*/  FSEL R24, R92, RZ, !P1 ;  /* 0x000000ff5c187208 */ /* 0x000fe20004800000 */
[----:B------:R-:W-:Y:S01]  /*6300*/  FMUL R173, R173, R27 ;  /* 0x0000001badad7220 */ /* 0x000fe20000400000 */
[-C--:B------:R-:W-:Y:S01]  /*6310*/  FMUL R97, R170, R29.reuse ;  /* 0x0000001daa617220 */ /* 0x080fe20000400000 */
[-C--:B------:R-:W-:Y:S01]  /*6320*/  FMUL R26, R171, R29.reuse ;  /* 0x0000001dab1a7220 */ /* 0x080fe20000400000 */
[-C--:B------:R-:W-:Y:S01]  /*6330*/  FMUL R99, R174, R29.reuse ;  /* 0x0000001dae637220 */ /* 0x080fe20000400000 */
[----:B------:R-:W-:Y:S01]  /*6340*/  FMUL R28, R175, R29 ;  /* 0x0000001daf1c7220 */ /* 0x000fe20000400000 */
[----:B------:R-:W-:Y:S01]  /*6350*/  UIADD3 UR25, UR16, 0xc000, URZ ;  /* 0x0000c00010197890 */ /* 0x000fe2000fffe03f */
[-C--:B------:R-:W-:Y:S01]  /*6360*/  FMUL R120, R120, R27.reuse ;  /* 0x0000001b78787220 */ /* 0x080fe20000400000 */
[-C--:B------:R-:W-:Y:S01]  /*6370*/  FMUL R121, R121, R27.reuse ;  /* 0x0000001b79797220 */ /* 0x080fe20000400000 */
[-C--:B------:R-:W-:Y:S01]  /*6380*/  FMUL R124, R124, R27.reuse ;  /* 0x0000001b7c7c7220 */ /* 0x080fe20000400000 */
[----:B------:R-:W-:Y:S01]  /*6390*/  FMUL R27, R125, R27 ;  /* 0x0000001b7d1b7220 */ /* 0x000fe20000400000 */
        /* <DEDUP_REMOVED lines=8> */
[----:B------:R-:W-:Y:S01]  /*6420*/  F2FP.BF16.F32.PACK_AB R96, R169, R96 ;  /* 0x00000060a960723e */ /* 0x000fe200000010ff */
[----:B------:R-:W-:Y:S01]  /*6430*/  FMUL R130, R130, R24 ;  /* 0x0000001882827220 */ /* 0x000fe20000400000 */
[----:B------:R-:W-:Y:S01]  /*6440*/  F2FP.BF16.F32.PACK_AB R98, R173, R98 ;  /* 0x00000062ad62723e */ /* 0x000fe200000010ff */
[-C--:B------:R-:W-:Y:S01]  /*6450*/  FMUL R131, R131, R24.reuse ;  /* 0x0000001883837220 */ /* 0x080fe20000400000 */
[----:B------:R-:W-:Y:S01]  /*6460*/  F2FP.BF16.F32.PACK_AB R97, R26, R97 ;  /* 0x000000611a61723e */ /* 0x000fe200000010ff */
[-C--:B------:R-:W-:Y:S01]  /*6470*/  FMUL R31, R134, R24.reuse ;  /* 0x00000018861f7220 */ /* 0x080fe20000400000 */
[----:B------:R-:W-:Y:S01]  /*6480*/  F2FP.BF16.F32.PACK_AB R99, R28, R99 ;  /* 0x000000631c63723e */ /* 0x000fe200000010ff */
[----:B------:R-:W-:Y:S01]  /*6490*/  BAR.SYNC.DEFER_BLOCKING 0x0 ;  /* 0x0000000000007b1d */ /* 0x000fe20000010000 */
[----:B------:R-:W-:Y:S01]  /*64a0*/  FMUL R106, R135, R24 ;  /* 0x00000018876a7220 */ /* 0x000fe20000400000 */
[----:B------:R-:W-:Y:S01]  /*64b0*/  ULEA UR25, UR24, UR25, 0xd ;  /* 0x0000001918197291 */ /* 0x000fe2000f8e683f */
        /* <DEDUP_REMOVED lines=8> */
[----:B------:R-:W-:-:S02]  /*6540*/  F2FP.BF16.F32.PACK_AB R26, R27, R124 ;  /* 0x0000007c1b1a723e */ /* 0x000fc400000010ff */
[----:B------:R-:W-:Y:S02]  /*6550*/  F2FP.BF16.F32.PACK_AB R24, R121, R120 ;  /* 0x000000787918723e */ /* 0x000fe400000010ff */
[----:B------:R-:W-:Y:S02]  /*6560*/  F2FP.BF16.F32.PACK_AB R25, R104, R25 ;  /* 0x000000196819723e */ /* 0x000fe400000010ff */
[----:B------:R-:W-:Y:S02]  /*6570*/  F2FP.BF16.F32.PACK_AB R27, R29, R126 ;  /* 0x0000007e1d1b723e */ /* 0x000fe400000010ff */
[----:B------:R-:W-:Y:S02]  /*6580*/  F2FP.BF16.F32.PACK_AB R28, R129, R128 ;  /* 0x00000080811c723e */ /* 0x000fe400000010ff */
[----:B------:R-:W-:Y:S02]  /*6590*/  F2FP.BF16.F32.PACK_AB R30, R133, R132 ;  /* 0x00000084851e723e */ /* 0x000fe400000010ff */
[----:B------:R-:W-:Y:S01]  /*65a0*/  F2FP.BF16.F32.PACK_AB R29, R131, R130 ;  /* 0x00000082831d723e */ /* 0x000fe200000010ff */
[----:B------:R1:W-:Y:S01]  /*65b0*/  STSM.16.M88.4 [R237], R96 ;  /* 0x00000060ed007844 */ /* 0x0003e20000000200 */
[----:B------:R-:W-:-:S02]  /*65c0*/  F2FP.BF16.F32.PACK_AB R31, R106, R31 ;  /* 0x0000001f6a1f723e */ /* 0x000fc400000010ff */
[----:B------:R-:W-:Y:S02]  /*65d0*/  F2FP.BF16.F32.PACK_AB R92, R153, R92 ;  /* 0x0000005c995c723e */ /* 0x000fe400000010ff */
[----:B------:R-:W-:Y:S02]  /*65e0*/  F2FP.BF16.F32.PACK_AB R94, R165, R94 ;  /* 0x0000005ea55e723e */ /* 0x000fe400000010ff */
[----:B------:R-:W-:Y:S02]  /*65f0*/  F2FP.BF16.F32.PACK_AB R93, R112, R93 ;  /* 0x0000005d705d723e */ /* 0x000fe400000010ff */
[----:B------:R-:W-:Y:S02]  /*6600*/  F2FP.BF16.F32.PACK_AB R95, R114, R95 ;  /* 0x0000005f725f723e */ /* 0x000fe400000010ff */
[----:B------:R-:W-:Y:S02]  /*6610*/  LEA R180, R238, UR25, 0x1 ;  /* 0x00000019eeb47c11 */ /* 0x000fe4000f8e08ff */
[----:B------:R-:W-:-:S02]  /*6620*/  LEA R172, R105, UR25, 0x1 ;  /* 0x0000001969ac7c11 */ /* 0x000fc4000f8e08ff */
[----:B------:R-:W-:Y:S02]  /*6630*/  LEA R132, R252, UR25, 0x1 ;  /* 0x00000019fc847c11 */ /* 0x000fe4000f8e08ff */
[----:B-1----:R-:W-:Y:S02]  /*6640*/  LEA R96, R251, UR25, 0x1 ;  /* 0x00000019fb607c11 */ /* 0x002fe4000f8e08ff */
[----:B------:R-:W-:Y:S02]  /*6650*/  LEA R176, R250, UR25, 0x1 ;  /* 0x00000019fab07c11 */ /* 0x000fe4000f8e08ff */
[----:B------:R-:W-:Y:S02]  /*6660*/  LEA R144, R249, UR25, 0x1 ;  /* 0x00000019f9907c11 */ /* 0x000fe4000f8e08ff */
[----:B------:R-:W-:Y:S02]  /*6670*/  LEA R128, R248, UR25, 0x1 ;  /* 0x00000019f8807c11 */ /* 0x000fe4000f8e08ff */
[----:B------:R-:W-:Y:S01]  /*6680*/  LEA R112, R247, UR25, 0x1 ;  /* 0x00000019f7707c11 */ /* 0x000fe2000f8e08ff */
[----:B------:R-:W-:Y:S04]  /*6690*/  STSM.16.M88.4 [R236], R24 ;  /* 0x00000018ec007844 */ /* 0x000fe80000000200 */
[----:B------:R1:W-:Y:S04]  /*66a0*/  STSM.16.M88.4 [R235], R28 ;  /* 0x0000001ceb007844 */ /* 0x0003e80000000200 */
[----:B------:R-:W-:Y:S04]  /*66b0*/  STSM.16.M88.4 [R234], R92 ;  /* 0x0000005cea007844 */ /* 0x000fe80000000200 */
[----:B------:R-:W-:Y:S04]  /*66c0*/  LDSM.16.MT88.4 R180, [R180] ;  /* 0x00000000b4b4783b */ /* 0x000fe80000004200 */
[----:B------:R-:W-:Y:S04]  /*66d0*/  LDSM.16.MT88.4 R172, [R172] ;  /* 0x00000000acac783b */ /* 0x000fe80000004200 */
[----:B------:R-:W-:Y:S04]  /*66e0*/  LDSM.16.MT88.4 R132, [R132] ;  /* 0x000000008484783b */ /* 0x000fe80000004200 */
[----:B------:R-:W-:Y:S04]  /*66f0*/  LDSM.16.MT88.4 R96, [R96] ;  /* 0x000000006060783b */ /* 0x000fe80000004200 */
[----:B------:R-:W-:Y:S04]  /*6700*/  LDSM.16.MT88.4 R176, [R176] ;  /* 0x00000000b0b0783b */ /* 0x000fe80000004200 */
[----:B------:R-:W-:Y:S04]  /*6710*/  LDSM.16.MT88.4 R144, [R144] ;  /* 0x000000009090783b */ /* 0x000fe80000004200 */
[----:B------:R-:W-:Y:S04]  /*6720*/  LDSM.16.MT88.4 R128, [R128] ;  /* 0x000000008080783b */ /* 0x000fe80000004200 */
[----:B------:R-:W-:Y:S01]  /*6730*/  LDSM.16.MT88.4 R92, [R112] ;  /* 0x00000000705c783b */ /* 0x000fe20000004200 */
[----:B------:R-:W-:Y:S01]  /*6740*/  BAR.SYNC.DEFER_BLOCKING 0x0 ;  /* 0x0000000000007b1d */ /* 0x000fe20000010000 */
[----:B------:R-:W-:-:S02]  /*6750*/  LOP3.LUT R105, R188, 0x38, R223, 0x78, !PT ;  /* 0x00000038bc697812 */ /* 0x000fc400078e78df */
[----:B------:R-:W-:-:S03]  /*6760*/  LEA R168, R238, UR26, 0x1 ;  /* 0x0000001aeea87c11 */ /* 0x000fc6000f8e08ff */
[----:B------:R-:W-:Y:S01]  /*6770*/  IMAD R105, R190, 0x40, R105 ;  /* 0x00000040be697824 */ /* 0x000fe200078e0269 */
[----:B------:R-:W-:Y:S02]  /*6780*/  LEA R124, R252, UR26, 0x1 ;  /* 0x0000001afc7c7c11 */ /* 0x000fe4000f8e08ff */
[----:B------:R-:W-:Y:S02]  /*6790*/  LEA R104, R248, UR26, 0x1 ;  /* 0x0000001af8687c11 */ /* 0x000fe4000f8e08ff */
[----:B-1----:R-:W-:Y:S02]  /*67a0*/  LEA R28, R251, UR26, 0x1 ;  /* 0x0000001afb1c7c11 */ /* 0x002fe4000f8e08ff */
[----:B------:R-:W-:Y:S02]  /*67b0*/  LEA R24, R247, UR26, 0x1 ;  /* 0x0000001af7187c11 */ /* 0x000fe4000f8e08ff */
[----:B------:R-:W-:Y:S02]  /*67c0*/  LEA R223, R105, UR27, 0x1 ;  /* 0x0000001b69df7c11 */ /* 0x000fe4000f8e08ff */
[----:B------:R-:W-:-:S02]  /*67d0*/  ISETP.NE.U32.AND P4, PT, R110, RZ, PT ;  /* 0x000000ff6e00720c */ /* 0x000fc40003f85070 */
[----:B------:R-:W-:Y:S02]  /*67e0*/  ISETP.NE.U32.AND P3, PT, R111, RZ, PT ;  /* 0x000000ff6f00720c */ /* 0x000fe40003f65070 */
[----:B------:R-:W-:Y:S02]  /*67f0*/  ISETP.NE.U32.AND P2, PT, R108, RZ, PT ;  /* 0x000000ff6c00720c */ /* 0x000fe40003f45070 */
[----:B------:R-:W-:Y:S01]  /*6800*/  ISETP.NE.U32.AND P1, PT, R109, RZ, PT ;  /* 0x000000ff6d00720c */ /* 0x000fe20003f25070 */
[----:B------:R-:W-:Y:S04]  /*6810*/  LDSM.16.MT88.4 R168, [R168] ;  /* 0x00000000a8a8783b */ /* 0x000fe80000004200 */
[----:B------:R-:W-:Y:S04]  /*6820*/  LDSM.16.MT88.4 R148, [R148] ;  /* 0x000000009494783b */ /* 0x000fe80000004200 */
[----:B------:R-:W-:Y:S04]  /*6830*/  LDSM.16.MT88.4 R140, [R140] ;  /* 0x000000008c8c783b */ /* 0x000fe80000004200 */
[----:B------:R-:W-:Y:S04]  /*6840*/  LDSM.16.MT88.4 R136, [R136] ;  /* 0x000000008888783b */ /* 0x000fe80000004200 */
[----:B------:R-:W-:Y:S04]  /*6850*/  LDSM.16.MT88.4 R124, [R124] ;  /* 0x000000007c7c783b */ /* 0x000fe80000004200 */
[----:B------:R-:W-:Y:S04]  /*6860*/  LDSM.16.MT88.4 R104, [R104] ;  /* 0x000000006868783b */ /* 0x000fe80000004200 */
[----:B------:R-:W-:Y:S04]  /*6870*/  LDSM.16.MT88.4 R28, [R28] ;  /* 0x000000001c1c783b */ /* 0x000fe80000004200 */
[----:B------:R-:W-:Y:S04]  /*6880*/  LDSM.16.MT88.4 R24, [R24] ;  /* 0x000000001818783b */ /* 0x000fe80000004200 */
[----:B------:R-:W1:Y:S04]  /*6890*/  LDSM.16.MT88.4 R164, [R13+0x1b000] ;  /* 0x01b000000da4783b */ /* 0x000e680000004200 */
[----:B------:R-:W2:Y:S04]  /*68a0*/  LDSM.16.MT88.4 R160, [R233+0x1b000] ;  /* 0x01b00000e9a0783b */ /* 0x000ea80000004200 */
[----:B------:R-:W3:Y:S04]  /*68b0*/  LDSM.16.MT88.4 R156, [R231+0x1b000] ;  /* 0x01b00000e79c783b */ /* 0x000ee80000004200 */
[----:B------:R-:W4:Y:S04]  /*68c0*/  LDSM.16.MT88.4 R152, [R229+0x1b000] ;  /* 0x01b00000e598783b */ /* 0x000f280000004200 */
[----:B------:R-:W5:Y:S04]  /*68d0*/  LDSM.16.MT88.4 R120, [R13+0x1b800] ;  /* 0x01b800000d78783b */ /* 0x000f680000004200 */
[----:B------:R-:W1:Y:S04]  /*68e0*/  LDSM.16.MT88.4 R116, [R232+0x1b000] ;  /* 0x01b00000e874783b */ /* 0x000e680000004200 */
[----:B------:R-:W1:Y:S04]  /*68f0*/  LDSM.16.MT88.4 R112, [R230+0x1b000] ;  /* 0x01b00000e670783b */ /* 0x000e680000004200 */
[----:B------:R-:W1:Y:S04]  /*6900*/  LDSM.16.MT88.4 R108, [R228+0x1b000] ;  /* 0x01b00000e46c783b */ /* 0x000e680000004200 */
[----:B------:R-:W-:Y:S01]  /*6910*/  @!PT LDS RZ, [RZ] ;  /* 0x00000000fffff984 */ /* 0x000fe20000000800 */
[----:B------:R-:W-:Y:S01]  /*6920*/  @!PT LDS RZ, [RZ] ;  /* 0x00000000fffff984 */ /* 0x000fe20000000800 */
[----:B------:R-:W-:Y:S01]  /*6930*/  @!PT LDS RZ, [RZ] ;  /* 0x00000000fffff984 */ /* 0x000fe20000000800 */
[----:B------:R-:W-:Y:S01]  /*6940*/  LDGSTS.E.BYPASS.128 [R223], desc[UR28][R20.64], P5 ;  /* 0x0000000014df7fae */ /* 0x000fe2000a901c5c */
[----:B------:R-:W-:-:S02]  /*6950*/  LOP3.LUT P5, RZ, R19, 0x800000, RZ, 0xc0, !PT ;  /* 0x0080000013ff7812 */ /* 0x000fc400078ac0ff */
[----:B------:R-:W-:Y:S02]  /*6960*/  ISETP.NE.U32.AND P0, PT, R198, RZ, PT ;  /* 0x000000ffc600720c */ /* 0x000fe40003f05070 */
[----:B------:R-:W-:Y:S02]  /*6970*/  ISETP.NE.U32.AND P6, PT, R197, RZ, PT ;  /* 0x000000ffc500720c */ /* 0x000fe40003fc5070 */
[----:B------:R-:W-:-:S07]  /*6980*/  LOP3.LUT R19, R19, 0xffbfffff, RZ, 0xc0, !PT ;  /* 0xffbfffff13137812 */ /* 0x000fce00078ec0ff */
[----:B------:R-:W-:Y:S01]  /*6990*/  LDGSTS.E.BYPASS.128 [R223+0x400], desc[UR28][R212.64], P5 ;  /* 0x00400000d4df7fae */ /* 0x000fe2000a901c5c */
[----:B------:R-:W-:Y:S02]  /*69a0*/  @P5 LOP3.LUT R19, R19, 0x400000, RZ, 0xfc, !PT ;  /* 0x0040000013135812 */ /* 0x000fe400078efcff */
[----:B------:R-:W-:Y:S01]  /*69b0*/  ISETP.NE.U32.AND P5, PT, R189, RZ, PT ;  /* 0x000000ffbd00720c */ /* 0x000fe20003fa5070 */
        /* <DEDUP_REMOVED lines=8> */
[----:B------:R-:W-:-:S13]  /*6a40*/  LOP3.LUT P5, RZ, R19, 0x400000, RZ, 0xc0, !PT ;  /* 0x0040000013ff7812 */ /* 0x000fda00078ac0ff */
[----:B------:R1:W-:Y:S01]  /*6a50*/  LDGSTS.E.BYPASS.128 [R223+0x6400], desc[UR28][R212.64+0x80], P5 ;  /* 0x06400080d4df7fae */ /* 0x0003e2000a901c5c */
[----:B------:R-:W-:-:S03]  /*6a60*/  LOP3.LUT P5, RZ, R19, 0x200000, RZ, 0xc0, !PT ;  /* 0x0020000013ff7812 */ /* 0x000fc600078ac0ff */
[----:B------:R2:W-:Y:S01]  /*6a70*/  LDGSTS.E.BYPASS.128 [R223+0x6800], desc[UR28][R184.64+0x80], P0 ;  /* 0x06800080b8df7fae */ /* 0x0005e20008101c5c */
[C---:B------:R-:W-:Y:S02]  /*6a80*/  LOP3.LUT P0, RZ, R19.reuse, 0x100000, RZ, 0xc0, !PT ;  /* 0x0010000013ff7812 */ /* 0x040fe4000780c0ff */
[----:B------:R-:W-:Y:S01]  /*6a90*/  LOP3.LUT R19, R19, 0xfff7ffff, RZ, 0xc0, !PT ;  /* 0xfff7ffff13137812 */ /* 0x000fe200078ec0ff */
[----:B------:R-:W-:Y:S03]  /*6aa0*/  LDGSTS.E.BYPASS.128 [R223+0x6c00], desc[UR28][R186.64+0x80], P6 ;  /* 0x06c00080badf7fae */ /* 0x000fe6000b101c5c */
[----:B------:R-:W-:Y:S01]  /*6ab0*/  @P4 LOP3.LUT R19, R19, 0x80000, RZ, 0xfc, !PT ;  /* 0x0008000013134812 */ /* 0x000fe200078efcff */
[----:B-1----:R-:W1:Y:S03]  /*6ac0*/  S2R R212, SR_TID.X ;  /* 0x0000000000d47919 */ /* 0x002e660000002100 */
[C---:B------:R-:W-:Y:S01]  /*6ad0*/  LOP3.LUT P6, RZ, R19.reuse, 0x10000, RZ, 0xc0, !PT ;  /* 0x0001000013ff7812 */ /* 0x040fe200078cc0ff */
[----:B------:R-:W-:Y:S01]  /*6ae0*/  LDGSTS.E.BYPASS.128 [R223+0x7000], desc[UR28][R208.64+0x80], P4 ;  /* 0x07000080d0df7fae */ /* 0x000fe2000a101c5c */
[----:B------:R-:W-:-:S02]  /*6af0*/  LOP3.LUT P4, RZ, R19, 0x400, RZ, 0xc0, !PT ;  /* 0x0000040013ff7812 */ /* 0x000fc4000788c0ff */
[----:B------:R-:W-:Y:S01]  /*6b00*/  LOP3.LUT R19, R19, 0xffffefff, RZ, 0xc0, !PT ;  /* 0xffffefff13137812 */ /* 0x000fe200078ec0ff */
[----:B------:R-:W-:Y:S01]  /*6b10*/  IMAD.MOV.U32 R222, RZ, RZ, R239 ;  /* 0x000000ffffde7224 */ /* 0x000fe200078e00ef */
[----:B------:R-:W-:Y:S01]  /*6b20*/  LOP3.LUT R20, R6, R0, RZ, 0xfc, !PT ;  /* 0x0000000006147212 */ /* 0x000fe200078efcff */
[----:B------:R-:W-:Y:S01]  /*6b30*/  IMAD.MOV.U32 R190, RZ, RZ, R243 ;  /* 0x000000ffffbe7224 */ /* 0x000fe200078e00f3 */
[----:B------:R-:W-:Y:S01]  /*6b40*/  ULEA UR25, UR23, UR34, 0xc ;  /* 0x0000002217197291 */ /* 0x000fe2000f8e603f */
[----:B------:R-:W-:Y:S04]  /*6b50*/  LDGSTS.E.BYPASS.128 [R223+0x7400], desc[UR28][R210.64+0x80], P3 ;  /* 0x07400080d2df7fae */ /* 0x000fe80009901c5c */
[----:B------:R-:W-:Y:S01]  /*6b60*/  @P6 LOP3.LUT R19, R19, 0x1000, RZ, 0xfc, !PT ;  /* 0x0000100013136812 */ /* 0x000fe200078efcff */
[----:B------:R-:W-:Y:S01]  /*6b70*/  IMAD.MOV.U32 R239, RZ, RZ, R3 ;  /* 0x000000ffffef7224 */ /* 0x000fe200078e0003 */
[----:B------:R-:W-:Y:S01]  /*6b80*/  ISETP.LT.U32.AND P6, PT, R20, UR36, PT ;  /* 0x0000002414007c0c */ /* 0x000fe2000bfc1070 */
[----:B------:R-:W-:Y:S01]  /*6b90*/  IMAD.MOV.U32 R243, RZ, RZ, R224 ;  /* 0x000000fffff37224 */ /* 0x000fe200078e00e0 */
[----:B------:R-:W-:Y:S01]  /*6ba0*/  LOP3.LUT R19, R19, 0xfffeffff, RZ, 0xc0, !PT ;  /* 0xfffeffff13137812 */ /* 0x000fe200078ec0ff */
[----:B------:R-:W-:Y:S01]  /*6bb0*/  LDGSTS.E.BYPASS.128 [R223+0x7800], desc[UR28][R204.64+0x80], P2 ;  /* 0x07800080ccdf7fae */ /* 0x000fe20009101c5c */
[----:B------:R-:W-:-:S02]  /*6bc0*/  ISETP.LT.AND.EX P6, PT, R218, UR33, P5, P6 ;  /* 0x00000021da007c0c */ /* 0x000fc4000afc1360 */
[----:B------:R-:W-:Y:S01]  /*6bd0*/  @P4 LOP3.LUT R19, R19, 0x10000, RZ, 0xfc, !PT ;  /* 0x0001000013134812 */ /* 0x000fe200078efcff */
[----:B------:R1:W-:Y:S01]  /*6be0*/  LDGSTS.E.BYPASS.128 [R223+0x7c00], desc[UR28][R206.64+0x80], P1 ;  /* 0x07c00080cedf7fae */ /* 0x0003e20008901c5c */
[----:B------:R-:W-:Y:S02]  /*6bf0*/  PLOP3.LUT P4, PT, P0, P6, PT, 0x80, 0x0 ;  /* 0x000000000000781c */ /* 0x000fe4000078d070 */
[----:B------:R-:W-:Y:S01]  /*6c00*/  PLOP3.LUT P6, PT, PT, PT, UP0, 0x40, 0x0 ;  /* 0x000000000000781c */ /* 0x000fe20003fce808 */
[----:B------:R-:W0:Y:S01]  /*6c10*/  LDGDEPBAR ;  /* 0x00000000000079af */ /* 0x000e220000000000 */
[----:B--2---:R-:W-:-:S04]  /*6c20*/  SEL R184, RZ, 0x10, !P4 ;  /* 0x00000010ffb87807 */ /* 0x004fc80006000000 */
[----:B------:R-:W-:Y:S02]  /*6c30*/  SEL R184, R184, RZ, P6 ;  /* 0x000000ffb8b87207 */ /* 0x000fe40003000000 */
[----:B------:R-:W-:Y:S01]  /*6c40*/  LEA R3, P6, R20, R22, 0xc ;  /* 0x0000001614037211 */ /* 0x000fe200078c60ff */
[----:B-1----:R-:W-:-:S03]  /*6c50*/  IMAD.SHL.U32 R213, R212, 0x8, RZ ;  /* 0x00000008d4d57824 */ /* 0x002fc600078e00ff */
[----:B------:R-:W-:Y:S02]  /*6c60*/  LEA.HI.X R224, R20, UR32, R218, 0xc, P6 ;  /* 0x0000002014e07c11 */ /* 0x000fe4000b0f64da */
[----:B------:R-:W-:Y:S02]  /*6c70*/  LEA R20, P6, R3, UR8, 0x1 ;  /* 0x0000000803147c11 */ /* 0x000fe4000f8c08ff */
[----:B------:R-:W-:Y:S02]  /*6c80*/  LOP3.LUT R213, R213, 0x18, R212, 0x48, !PT ;  /* 0x00000018d5d57812 */ /* 0x000fe400078e48d4 */
[----:B------:R-:W-:Y:S02]  /*6c90*/  LEA.HI.X R21, R3, UR9, R224, 0x1, P6 ;  /* 0x0000000903157c11 */ /* 0x000fe4000b0f0ce0 */
[----:B------:R-:W-:Y:S01]  /*6ca0*/  ISETP.NE.U32.AND P6, PT, R184, RZ, PT ;  /* 0x000000ffb800720c */ /* 0x000fe20003fc5070 */
[----:B------:R-:W-:Y:S01]  /*6cb0*/  IMAD R213, R0, 0x20, R213 ;  /* 0x0000002000d57824 */ /* 0x000fe200078e02d5 */
[----:B------:R-:W-:-:S04]  /*6cc0*/  LOP3.LUT R19, R19, 0xfffffbff, RZ, 0xc0, !PT ;  /* 0xfffffbff13137812 */ /* 0x000fc800078ec0ff */
[----:B------:R-:W-:Y:S02]  /*6cd0*/  LEA R206, R213, UR25, 0x1 ;  /* 0x00000019d5ce7c11 */ /* 0x000fe4000f8e08ff */
[----:B------:R-:W-:-:S05]  /*6ce0*/  @P4 LOP3.LUT R19, R19, 0x400, RZ, 0xfc, !PT ;  /* 0x0000040013134812 */ /* 0x000fca00078efcff */
[----:B------:R1:W-:Y:S01]  /*6cf0*/  LDGSTS.E.BYPASS.128 [R206], desc[UR28][R20.64], P6 ;  /* 0x0000000014ce7fae */ /* 0x0003e2000b101c5c */
[C---:B------:R-:W-:Y:S02]  /*6d00*/  LOP3.LUT P6, RZ, R19.reuse, 0x8000, RZ, 0xc0, !PT ;  /* 0x0000800013ff7812 */ /* 0x040fe400078cc0ff */
[C---:B------:R-:W-:Y:S02]  /*6d10*/  LOP3.LUT P4, RZ, R19.reuse, 0x200, RZ, 0xc0, !PT ;  /* 0x0000020013ff7812 */ /* 0x040fe4000788c0ff */
[----:B------:R-:W-:Y:S02]  /*6d20*/  LOP3.LUT R19, R19, 0xfffff7ff, RZ, 0xc0, !PT ;  /* 0xfffff7ff13137812 */ /* 0x000fe400078ec0ff */
[----:B-1----:R-:W-:-:S07]  /*6d30*/  LOP3.LUT R20, R6, 0x10, R0, 0xfe, !PT ;  /* 0x0000001006147812 */ /* 0x002fce00078efe00 */
[----:B------:R-:W-:Y:S02]  /*6d40*/  @P6 LOP3.LUT R19, R19, 0x800, RZ, 0xfc, !PT ;  /* 0x0000080013136812 */ /* 0x000fe400078efcff */
[----:B------:R-:W-:Y:S02]  /*6d50*/  ISETP.LT.U32.AND P6, PT, R20, UR36, PT ;  /* 0x0000002414007c0c */ /* 0x000fe4000bfc1070 */
[----:B------:R-:W-:Y:S02]  /*6d60*/  LOP3.LUT R19, R19, 0xffff7fff, RZ, 0xc0, !PT ;  /* 0xffff7fff13137812 */ /* 0x000fe400078ec0ff */
[----:B------:R-:W-:Y:S02]  /*6d70*/  ISETP.LT.AND.EX P6, PT, R218, UR33, P5, P6 ;  /* 0x00000021da007c0c */ /* 0x000fe4000afc1360 */
[----:B------:R-:W-:Y:S02]  /*6d80*/  @P4 LOP3.LUT R19, R19, 0x8000, RZ, 0xfc, !PT ;  /* 0x0000800013134812 */ /* 0x000fe400078efcff */
[----:B------:R-:W-:-:S02]  /*6d90*/  PLOP3.LUT P4, PT, P0, P6, PT, 0x80, 0x0 ;  /* 0x000000000000781c */ /* 0x000fc4000078d070 */
[----:B------:R-:W-:Y:S02]  /*6da0*/  PLOP3.LUT P6, PT, PT, PT, UP0, 0x40, 0x0 ;  /* 0x000000000000781c */ /* 0x000fe40003fce808 */
[----:B------:R-:W-:Y:S01]  /*6db0*/  SEL R21, RZ, 0x10, !P4 ;  /* 0x00000010ff157807 */ /* 0x000fe20006000000 */
[----:B------:R-:W-:Y:S01]  /*6dc0*/  IMAD.MOV.U32 R187, RZ, RZ, R240 ;  /* 0x000000ffffbb7224 */ /* 0x000fe200078e00f0 */
[----:B------:R-:W-:Y:S01]  /*6dd0*/  LOP3.LUT R19, R19, 0xfffffdff, RZ, 0xc0, !PT ;  /* 0xfffffdff13137812 */ /* 0x000fe200078ec0ff */
[----:B------:R-:W-:Y:S01]  /*6de0*/  IMAD.MOV.U32 R240, RZ, RZ, R2 ;  /* 0x000000fffff07224 */ /* 0x000fe200078e0002 */
[----:B------:R-:W-:Y:S02]  /*6df0*/  SEL R21, R21, RZ, P6 ;  /* 0x000000ff15157207 */ /* 0x000fe40003000000 */
[C---:B------:R-:W-:Y:S01]  /*6e00*/  LEA R2, P6, R20.reuse, R22, 0xc ;  /* 0x0000001614027211 */ /* 0x040fe200078c60ff */
[----:B------:R-:W-:Y:S02]  /*6e10*/  IMAD.MOV.U32 R186, RZ, RZ, R244 ;  /* 0x000000ffffba7224 */ /* 0x000fe400078e00f4 */
[----:B------:R-:W-:Y:S01]  /*6e20*/  @P4 LOP3.LUT R19, R19, 0x200, RZ, 0xfc, !PT ;  /* 0x0000020013134812 */ /* 0x000fe200078efcff */
[----:B------:R-:W-:Y:S01]  /*6e30*/  IMAD.MOV.U32 R244, RZ, RZ, R225 ;  /* 0x000000fffff47224 */ /* 0x000fe200078e00e1 */
[----:B------:R-:W-:-:S02]  /*6e40*/  LEA.HI.X R225, R20, UR32, R218, 0xc, P6 ;  /* 0x0000002014e17c11 */ /* 0x000fc4000b0f64da */
[----:B------:R-:W-:Y:S02]  /*6e50*/  ISETP.NE.U32.AND P4, PT, R21, RZ, PT ;  /* 0x000000ff1500720c */ /* 0x000fe40003f85070 */
[----:B------:R-:W-:-:S04]  /*6e60*/  LEA R20, P6, R2, UR8, 0x1 ;  /* 0x0000000802147c11 */ /* 0x000fc8000f8c08ff */
[----:B------:R-:W-:Y:S02]  /*6e70*/  LEA.HI.X R21, R2, UR9, R225, 0x1, P6 ;  /* 0x0000000902157c11 */ /* 0x000fe4000b0f0ce1 */
[----:B------:R-:W-:-:S05]  /*6e80*/  LOP3.LUT P6, RZ, R19, 0x4000, RZ, 0xc0, !PT ;  /* 0x0000400013ff7812 */ /* 0x000fca00078cc0ff */
[----:B------:R1:W-:Y:S01]  /*6e90*/  LDGSTS.E.BYPASS.128 [R206+0x400], desc[UR28][R20.64], P4 ;  /* 0x0040000014ce7fae */ /* 0x0003e2000a101c5c */
[C---:B------:R-:W-:Y:S02]  /*6ea0*/  LOP3.LUT P4, RZ, R19.reuse, 0x100, RZ, 0xc0, !PT ;  /* 0x0000010013ff7812 */ /* 0x040fe4000788c0ff */
[----:B------:R-:W-:-:S05]  /*6eb0*/  LOP3.LUT R19, R19, 0xffffff7f, RZ, 0xc0, !PT ;  /* 0xffffff7f13137812 */ /* 0x000fca00078ec0ff */
[----:B------:R-:W-:Y:S02]  /*6ec0*/  @P6 LOP3.LUT R19, R19, 0x80, RZ, 0xfc, !PT ;  /* 0x0000008013136812 */ /* 0x000fe400078efcff */
[----:B-1----:R-:W-:-:S04]  /*6ed0*/  LOP3.LUT R20, R6, 0x20, R0, 0xfe, !PT ;  /* 0x0000002006147812 */ /* 0x002fc800078efe00 */
[----:B------:R-:W-:Y:S02]  /*6ee0*/  ISETP.LT.U32.AND P6, PT, R20, UR36, PT ;  /* 0x0000002414007c0c */ /* 0x000fe4000bfc1070 */
[----:B------:R-:W-:Y:S02]  /*6ef0*/  LOP3.LUT R19, R19, 0xffffbfff, RZ, 0xc0, !PT ;  /* 0xffffbfff13137812 */ /* 0x000fe400078ec0ff */
[----:B------:R-:W-:Y:S02]  /*6f00*/  ISETP.LT.AND.EX P6, PT, R218, UR33, P5, P6 ;  /* 0x00000021da007c0c */ /* 0x000fe4000afc1360 */
[----:B------:R-:W-:Y:S02]  /*6f10*/  @P4 LOP3.LUT R19, R19, 0x4000, RZ, 0xfc, !PT ;  /* 0x0000400013134812 */ /* 0x000fe400078efcff */
[----:B------:R-:W-:Y:S02]  /*6f20*/  PLOP3.LUT P4, PT, P0, P6, PT, 0x80, 0x0 ;  /* 0x000000000000781c */ /* 0x000fe4000078d070 */
[----:B------:R-:W-:-:S02]  /*6f30*/  PLOP3.LUT P6, PT, PT, PT, UP0, 0x40, 0x0 ;  /* 0x000000000000781c */ /* 0x000fc40003fce808 */
[----:B------:R-:W-:Y:S01]  /*6f40*/  SEL R204, RZ, 0x10, !P4 ;  /* 0x00000010ffcc7807 */ /* 0x000fe20006000000 */
[----:B------:R-:W-:Y:S02]  /*6f50*/  IMAD.MOV.U32 R185, RZ, RZ, R241 ;  /* 0x000000ffffb97224 */ /* 0x000fe400078e00f1 */
[----:B------:R-:W-:Y:S01]  /*6f60*/  IMAD.MOV.U32 R241, RZ, RZ, R4 ;  /* 0x000000fffff17224 */ /* 0x000fe200078e0004 */
[----:B------:R-:W-:Y:S02]  /*6f70*/  SEL R204, R204, RZ, P6 ;  /* 0x000000ffcccc7207 */ /* 0x000fe40003000000 */
[----:B------:R-:W-:Y:S01]  /*6f80*/  LEA R4, P6, R20, R22, 0xc ;  /* 0x0000001614047211 */ /* 0x000fe200078c60ff */
[----:B------:R-:W-:Y:S02]  /*6f90*/  IMAD.MOV.U32 R184, RZ, RZ, R245 ;  /* 0x000000ffffb87224 */ /* 0x000fe400078e00f5 */
[----:B------:R-:W-:Y:S02]  /*6fa0*/  IMAD.SHL.U32 R213, R212, 0x8, RZ ;  /* 0x00000008d4d57824 */ /* 0x000fe400078e00ff */
[----:B------:R-:W-:Y:S01]  /*6fb0*/  IMAD.MOV.U32 R245, RZ, RZ, R226 ;  /* 0x000000fffff57224 */ /* 0x000fe200078e00e2 */
[----:B------:R-:W-:-:S02]  /*6fc0*/  LEA.HI.X R226, R20, UR32, R218, 0xc, P6 ;  /* 0x0000002014e27c11 */ /* 0x000fc4000b0f64da */
[----:B------:R-:W-:Y:S02]  /*6fd0*/  LEA R20, P6, R4, UR8, 0x1 ;  /* 0x0000000804147c11 */ /* 0x000fe4000f8c08ff */
[----:B------:R-:W-:Y:S02]  /*6fe0*/  LOP3.LUT R207, R213, 0x18, R212, 0x48, !PT ;  /* 0x00000018d5cf7812 */ /* 0x000fe400078e48d4 */
[----:B------:R-:W-:Y:S02]  /*6ff0*/  LOP3.LUT R205, R0, 0x20, RZ, 0xfc, !PT ;  /* 0x0000002000cd7812 */ /* 0x000fe400078efcff */
        /* <DEDUP_REMOVED lines=9> */
[----:B------:R-:W-:Y:S01]  /*7090*/  LOP3.LUT R19, R19, 0xffffffdf, RZ, 0xc0, !PT ;  /* 0xffffffdf13137812 */ /* 0x000fe200078ec0ff */
[----:B------:R-:W2:Y:S01]  /*70a0*/  S2R R213, SR_TID.X ;  /* 0x0000000000d57919 */ /* 0x000ea20000002100 */
        /* <DEDUP_REMOVED lines=8> */
[----:B------:R-:W-:Y:S02]  /*7130*/  SEL R205, RZ, 0x10, !P4 ;  /* 0x00000010ffcd7807 */ /* 0x000fe40006000000 */
[----:B------:R-:W-:Y:S01]  /*7140*/  LOP3.LUT R19, R19, 0xfffdffff, RZ, 0xc0, !PT ;  /* 0xfffdffff13137812 */ /* 0x000fe200078ec0ff */
[----:B------:R-:W-:Y:S01]  /*7150*/  IMAD.MOV.U32 R21, RZ, RZ, R242 ;  /* 0x000000ffff157224 */ /* 0x000fe200078e00f2 */
[----:B------:R-:W-:Y:S01]  /*7160*/  SEL R205, R205, RZ, P6 ;  /* 0x000000ffcdcd7207 */ /* 0x000fe20003000000 */
[----:B------:R-:W-:Y:S01]  /*7170*/  IMAD.MOV.U32 R242, RZ, RZ, R5 ;  /* 0x000000fffff27224 */ /* 0x000fe200078e0005 */
[----:B------:R-:W-:Y:S02]  /*7180*/  @P0 LOP3.LUT R19, R19, 0x20000, RZ, 0xfc, !PT ;  /* 0x0002000013130812 */ /* 0x000fe400078efcff */
[C---:B------:R-:W-:Y:S01]  /*7190*/  LEA R5, P6, R204.reuse, R22, 0xc ;  /* 0x00000016cc057211 */ /* 0x040fe200078c60ff */
[----:B------:R-:W-:Y:S01]  /*71a0*/  IMAD.MOV.U32 R20, RZ, RZ, R246 ;  /* 0x000000ffff147224 */ /* 0x000fe200078e00f6 */
[----:B------:R-:W-:Y:S01]  /*71b0*/  ISETP.NE.U32.AND P0, PT, R205, RZ, PT ;  /* 0x000000ffcd00720c */ /* 0x000fe20003f05070 */
[----:B------:R-:W-:Y:S01]  /*71c0*/  IMAD.MOV.U32 R246, RZ, RZ, R227 ;  /* 0x000000fffff67224 */ /* 0x000fe200078e00e3 */
[----:B------:R-:W-:-:S02]  /*71d0*/  LEA.HI.X R227, R204, UR32, R218, 0xc, P6 ;  /* 0x00000020cce37c11 */ /* 0x000fc4000b0f64da */
[----:B------:R-:W-:-:S04]  /*71e0*/  LEA R204, P6, R5, UR8, 0x1 ;  /* 0x0000000805cc7c11 */ /* 0x000fc8000f8c08ff */
[----:B------:R-:W-:-:S05]  /*71f0*/  LEA.HI.X R205, R5, UR9, R227, 0x1, P6 ;  /* 0x0000000905cd7c11 */ /* 0x000fca000b0f0ce3 */
[----:B------:R1:W-:Y:S01]  /*7200*/  LDGSTS.E.BYPASS.128 [R206+0xc00], desc[UR28][R204.64], P0 ;  /* 0x00c00000ccce7fae */ /* 0x0003e20008101c5c */
[----:B--2---:R-:W-:-:S03]  /*7210*/  LOP3.LUT R207, R213, 0x3f, RZ, 0xc0, !PT ;  /* 0x0000003fd5cf7812 */ /* 0x004fc600078ec0ff */
[----:B------:R-:W0:Y:S01]  /*7220*/  LDGDEPBAR ;  /* 0x00000000000079af */ /* 0x000e220000000000 */
[----:B-1----:R-:W-:-:S04]  /*7230*/  LOP3.LUT R205, R6, 0x3f, R213, 0xf8, !PT ;  /* 0x0000003f06cd7812 */ /* 0x002fc800078ef8d5 */
[----:B------:R-:W-:-:S04]  /*7240*/  ISETP.GE.U32.AND P6, PT, R205, UR36, PT ;  /* 0x00000024cd007c0c */ /* 0x000fc8000bfc6070 */
[----:B------:R-:W-:-:S04]  /*7250*/  ISETP.GE.AND.EX P0, PT, R218, UR33, PT, P6 ;  /* 0x00000021da007c0c */ /* 0x000fc8000bf06360 */
[----:B------:R-:W-:-:S04]  /*7260*/  SEL R206, RZ, 0x4, P0 ;  /* 0x00000004ffce7807 */ /* 0x000fc80000000000 */
[----:B------:R-:W-:Y:S02]  /*7270*/  SEL R206, R206, RZ, P5 ;  /* 0x000000ffcece7207 */ /* 0x000fe40002800000 */
[----:B------:R-:W-:-:S04]  /*7280*/  PLOP3.LUT P5, PT, PT, PT, UP0, 0x40, 0x0 ;  /* 0x000000000000781c */ /* 0x000fc80003fae808 */
[----:B------:R-:W-:-:S04]  /*7290*/  SEL R206, R206, RZ, P5 ;  /* 0x000000ffcece7207 */ /* 0x000fc80002800000 */
[----:B------:R-:W-:Y:S01]  /*72a0*/  ISETP.NE.U32.AND P5, PT, R206, RZ, PT ;  /* 0x000000ffce00720c */ /* 0x000fe20003fa5070 */
[----:B------:R-:W-:Y:S01]  /*72b0*/  IMAD.U32 R206, RZ, RZ, UR23 ;  /* 0x00000017ffce7e24 */ /* 0x000fe2000f8e00ff */
[----:B------:R-:W-:Y:S02]  /*72c0*/  LEA R207, R207, UR16, 0x2 ;  /* 0x00000010cfcf7c11 */ /* 0x000fe4000f8e10ff */
[----:B------:R-:W-:-:S03]  /*72d0*/  LEA R204, P6, R205, UR14, 0x7 ;  /* 0x0000000ecdcc7c11 */ /* 0x000fc6000f8c38ff */
[----:B------:R-:W-:Y:S01]  /*72e0*/  IMAD R206, R206, 0x100, R207 ;  /* 0x00000100cece7824 */ /* 0x000fe200078e02cf */
[----:B------:R-:W-:-:S05]  /*72f0*/  LEA.HI.X R205, R205, UR15, R218, 0x7, P6 ;  /* 0x0000000fcdcd7c11 */ /* 0x000fca000b0f3cda */
[----:B------:R1:W-:Y:S01]  /*7300*/  LDGSTS.E [R206+0x1da00], desc[UR28][R204.64], P5 ;  /* 0x1da00000ccce7fae */ /* 0x0003e2000a92185c */
[----:B------:R-:W-:Y:S02]  /*7310*/  LOP3.LUT R19, R19, 0xffffffbf, RZ, 0xc0, !PT ;  /* 0xffffffbf13137812 */ /* 0x000fe400078ec0ff */
[----:B------:R-:W-:Y:S01]  /*7320*/  ISETP.NE.U32.AND P0, PT, R199, RZ, PT ;  /* 0x000000ffc700720c */ /* 0x000fe20003f05070 */
[----:B------:R-:W0:Y:S01]  /*7330*/  LDGDEPBAR ;  /* 0x00000000000079af */ /* 0x000e220000000000 */
[----:B-1----:R-:W-:-:S04]  /*7340*/  IADD3 R204, P5, R221, UR12, RZ ;  /* 0x0000000cddcc7c10 */ /* 0x002fc8000ffbe0ff */
[----:B------:R-:W-:Y:S02]  /*7350*/  IADD3.X R205, R219, UR13, RZ, P5, !PT ;  /* 0x0000000ddbcd7c10 */ /* 0x000fe4000affe4ff */
[----:B------:R-:W-:-:S04]  /*7360*/  IADD3 R206, P5, R220, UR12, RZ ;  /* 0x0000000cdcce7c10 */ /* 0x000fc8000ffbe0ff */
[----:B------:R-:W-:Y:S02]  /*7370*/  IADD3.X R207, R217, UR13, RZ, P5, !PT ;  /* 0x0000000dd9cf7c10 */ /* 0x000fe4000affe4ff */
[----:B------:R-:W-:-:S04]  /*7380*/  IADD3 R208, P5, R216, UR12, RZ ;  /* 0x0000000cd8d07c10 */ /* 0x000fc8000ffbe0ff */
[----:B------:R-:W-:Y:S02]  /*7390*/  IADD3.X R209, R214, UR13, RZ, P5, !PT ;  /* 0x0000000dd6d17c10 */ /* 0x000fe4000affe4ff */
[----:B------:R-:W-:-:S04]  /*73a0*/  IADD3 R210, P5, R215, UR12, RZ ;  /* 0x0000000cd7d27c10 */ /* 0x000fc8000ffbe0ff */
[----:B------:R-:W-:Y:S02]  /*73b0*/  IADD3.X R211, R196, UR13, RZ, P5, !PT ;  /* 0x0000000dc4d37c10 */ /* 0x000fe4000affe4ff */
[----:B------:R-:W-:-:S04]  /*73c0*/  IADD3 R212, P5, R203, UR12, RZ ;  /* 0x0000000ccbd47c10 */ /* 0x000fc8000ffbe0ff */
[----:B------:R-:W-:Y:S02]  /*73d0*/  IADD3.X R213, R195, UR13, RZ, P5, !PT ;  /* 0x0000000dc3d57c10 */ /* 0x000fe4000affe4ff */
[----:B------:R-:W-:Y:S02]  /*73e0*/  IADD3 R202, P5, R202, UR12, RZ ;  /* 0x0000000ccaca7c10 */ /* 0x000fe4000ffbe0ff */
[----:B------:R-:W-:Y:S02]  /*73f0*/  @P4 LOP3.LUT R19, R19, 0x40, RZ, 0xfc, !PT ;  /* 0x0000004013134812 */ /* 0x000fe400078efcff */
[----:B------:R-:W-:Y:S02]  /*7400*/  ISETP.NE.U32.AND P4, PT, R189, RZ, PT ;  /* 0x000000ffbd00720c */ /* 0x000fe40003f85070 */
[----:B------:R-:W-:Y:S02]  /*7410*/  IADD3.X R203, R194, UR13, RZ, P5, !PT ;  /* 0x0000000dc2cb7c10 */ /* 0x000fe4000affe4ff */
[----:B------:R-:W-:-:S04]  /*7420*/  IADD3 R194, P5, R201, UR12, RZ ;  /* 0x0000000cc9c27c10 */ /* 0x000fc8000ffbe0ff */
[----:B------:R-:W-:Y:S02]  /*7430*/  IADD3.X R195, R193, UR13, RZ, P5, !PT ;  /* 0x0000000dc1c37c10 */ /* 0x000fe4000affe4ff */
[----:B------:R-:W-:Y:S02]  /*7440*/  IADD3 R200, P5, R200, UR12, RZ ;  /* 0x0000000cc8c87c10 */ /* 0x000fe4000ffbe0ff */
[----:B------:R-:W-:Y:S01]  /*7450*/  ISETP.NE.U32.AND P6, PT, R197, RZ, PT ;  /* 0x000000ffc500720c */ /* 0x000fe20003fc5070 */
[----:B------:R1:W-:Y:S01]  /*7460*/  LDGSTS.E.BYPASS.128 [R223+0xc000], desc[UR28][R204.64], P4 ;  /* 0x0c000000ccdf7fae */ /* 0x0003e2000a101c5c */
[----:B------:R-:W-:Y:S02]  /*7470*/  IADD3.X R201, R192, UR13, RZ, P5, !PT ;  /* 0x0000000dc0c97c10 */ /* 0x000fe4000affe4ff */
[----:B------:R-:W-:Y:S01]  /*7480*/  ISETP.NE.U32.AND P5, PT, R198, RZ, PT ;  /* 0x000000ffc600720c */ /* 0x000fe20003fa5070 */
[----:B------:R1:W-:Y:S01]  /*7490*/  LDGSTS.E.BYPASS.128 [R223+0xc400], desc[UR28][R206.64], P0 ;  /* 0x0c400000cedf7fae */ /* 0x0003e20008101c5c */
[----:B------:R-:W-:-:S11]  /*74a0*/  LOP3.LUT P4, RZ, R19, 0x80000, RZ, 0xc0, !PT ;  /* 0x0008000013ff7812 */ /* 0x000fd6000788c0ff */
[----:B------:R1:W-:Y:S04]  /*74b0*/  LDGSTS.E.BYPASS.128 [R223+0xc800], desc[UR28][R208.64], P5 ;  /* 0x0c800000d0df7fae */ /* 0x0003e8000a901c5c */
[----:B------:R1:W-:Y:S04]  /*74c0*/  LDGSTS.E.BYPASS.128 [R223+0xcc00], desc[UR28][R210.64], P6 ;  /* 0x0cc00000d2df7fae */ /* 0x0003e8000b101c5c */
[----:B------:R1:W-:Y:S04]  /*74d0*/  LDGSTS.E.BYPASS.128 [R223+0xd000], desc[UR28][R212.64], P4 ;  /* 0x0d000000d4df7fae */ /* 0x0003e8000a101c5c */
[----:B------:R1:W-:Y:S04]  /*74e0*/  LDGSTS.E.BYPASS.128 [R223+0xd400], desc[UR28][R202.64], P3 ;  /* 0x0d400000cadf7fae */ /* 0x0003e80009901c5c */
[----:B------:R1:W-:Y:S04]  /*74f0*/  LDGSTS.E.BYPASS.128 [R223+0xd800], desc[UR28][R194.64], P2 ;  /* 0x0d800000c2df7fae */ /* 0x0003e80009101c5c */
[----:B------:R1:W-:Y:S04]  /*7500*/  LDGSTS.E.BYPASS.128 [R223+0xdc00], desc[UR28][R200.64], P1 ;  /* 0x0dc00000c8df7fae */ /* 0x0003e80008901c5c */
[----:B------:R-:W0:Y:S01]  /*7510*/  LDGDEPBAR ;  /* 0x00000000000079af */ /* 0x000e220000000000 */
[----:B------:R-:W-:-:S04]  /*7520*/  LOP3.LUT R19, R19, 0xfffbffff, RZ, 0xc0, !PT ;  /* 0xfffbffff13137812 */ /* 0x000fc800078ec0ff */
[----:B------:R-:W-:Y:S01]  /*7530*/  @P0 LOP3.LUT R19, R19, 0x40000, RZ, 0xfc, !PT ;  /* 0x0004000013130812 */ /* 0x000fe200078efcff */
[----:B------:R-:W-:Y:S01]  /*7540*/  BAR.SYNC.DEFER_BLOCKING 0x0 ;  /* 0x0000000000007b1d */ /* 0x000fe20000010000 */
[----:B------:R-:W-:Y:S01]  /*7550*/  ISETP.NE.U32.AND P0, PT, R189, RZ, PT ;  /* 0x000000ffbd00720c */ /* 0x000fe20003f05070 */
[----:B------:R-:W-:-:S12]  /*7560*/  FMUL R191, R191, 1.4426950216293334961 ;  /* 0x3fb8aa3bbfbf7820 */ /* 0x000fd80000400000 */
[----:B------:R-:W-:Y:S01]  /*7570*/  @!PT LDS RZ, [RZ] ;  /* 0x00000000fffff984 */ /* 0x000fe20000000800 */
[----:B------:R-:W-:Y:S01]  /*7580*/  @!PT LDS RZ, [RZ] ;  /* 0x00000000fffff984 */ /* 0x000fe20000000800 */
[----:B------:R-:W-:Y:S01]  /*7590*/  @!PT LDS RZ, [RZ] ;  /* 0x00000000fffff984 */ /* 0x000fe20000000800 */
[----:B------:R1:W-:Y:S01]  /*75a0*/  LDGSTS.E.BYPASS.128 [R223+0x12000], desc[UR28][R204.64+0x80], P0 ;  /* 0x12000080ccdf7fae */ /* 0x0003e20008101c5c */
[----:B------:R-:W-:-:S13]  /*75b0*/  LOP3.LUT P0, RZ, R19, 0x40000, RZ, 0xc0, !PT ;  /* 0x0004000013ff7812 */ /* 0x000fda000780c0ff */
[----:B------:R1:W-:Y:S04]  /*75c0*/  LDGSTS.E.BYPASS.128 [R223+0x12400], desc[UR28][R206.64+0x80], P0 ;  /* 0x12400080cedf7fae */ /* 0x0003e80008101c5c */
[----:B------:R1:W-:Y:S04]  /*75d0*/  LDGSTS.E.BYPASS.128 [R223+0x12800], desc[UR28][R208.64+0x80], P5 ;  /* 0x12800080d0df7fae */ /* 0x0003e8000a901c5c */
[----:B------:R1:W-:Y:S04]  /*75e0*/  LDGSTS.E.BYPASS.128 [R223+0x12c00], desc[UR28][R210.64+0x80], P6 ;  /* 0x12c00080d2df7fae */ /* 0x0003e8000b101c5c */
[----:B------:R1:W-:Y:S04]  /*75f0*/  LDGSTS.E.BYPASS.128 [R223+0x13000], desc[UR28][R212.64+0x80], P4 ;  /* 0x13000080d4df7fae */ /* 0x0003e8000a101c5c */
[----:B------:R1:W-:Y:S04]  /*7600*/  LDGSTS.E.BYPASS.128 [R223+0x13400], desc[UR28][R202.64+0x80], P3 ;  /* 0x13400080cadf7fae */ /* 0x0003e80009901c5c */
[----:B------:R1:W-:Y:S04]  /*7610*/  LDGSTS.E.BYPASS.128 [R223+0x13800], desc[UR28][R194.64+0x80], P2 ;  /* 0x13800080c2df7fae */ /* 0x0003e80009101c5c */
[----:B------:R1:W-:Y:S01]  /*7620*/  LDGSTS.E.BYPASS.128 [R223+0x13c00], desc[UR28][R200.64+0x80], P1 ;  /* 0x13c00080c8df7fae */ /* 0x0003e20008901c5c */
[----:B------:R-:W-:Y:S01]  /*7630*/  FSETP.GEU.AND P1, PT, R191, -126, PT ;  /* 0xc2fc0000bf00780b */ /* 0x000fe20003f2e000 */
[----:B------:R-:W-:-:S02]  /*7640*/  UIADD3 UR4, UP0, UR4, 0x1, URZ ;  /* 0x0000000104047890 */ /* 0x000fc4000ff1e03f */
[----:B------:R-:W-:Y:S01]  /*7650*/  UIADD3 UR6, UR6, 0x80000, URZ ;  /* 0x0008000006067890 */ /* 0x000fe2000fffe03f */
[----:B------:R-:W0:Y:S09]  /*7660*/  LDGDEPBAR ;  /* 0x00000000000079af */ /* 0x000e320000000000 */
[----:B------:R-:W-:-:S04]  /*7670*/  @!P1 FMUL R191, R191, 0.5 ;  /* 0x3f000000bfbf9820 */ /* 0x000fc80000400000 */
[----:B------:R-:W2:Y:S02]  /*7680*/  MUFU.EX2 R189, R191 ;  /* 0x000000bf00bd7308 */ /* 0x000ea40000000800 */
[----:B--2---:R-:W-:-:S04]  /*7690*/  @!P1 FMUL R189, R189, R189 ;  /* 0x000000bdbdbd9220 */ /* 0x004fc80000400000 */
[C---:B------:R-:W-:Y:S01]  /*76a0*/  FMUL R100, R189.reuse, R100 ;  /* 0x00000064bd647220 */ /* 0x040fe20000400000 */
        /* <DEDUP_REMOVED lines=62> */
[----:B------:R-:W-:Y:S01]  /*7a90*/  FMUL R75, R189, R75 ;  /* 0x0000004bbd4b7220 */ /* 0x000fe20000400000 */
[C---:B------:R-:W-:Y:S06]  /*7aa0*/  HMMA.16816.F32.BF16 R100, R180.reuse, R164, R100 ;  /* 0x000000a4b464723c */ /* 0x040fec0000041864 */
[C---:B------:R-:W-:Y:S06]  /*7ab0*/  HMMA.16816.F32.BF16 R76, R180.reuse, R160, R76 ;  /* 0x000000a0b44c723c */ /* 0x040fec000004184c */
[C---:B---3--:R-:W-:Y:S06]  /*7ac0*/  HMMA.16816.F32.BF16 R48, R180.reuse, R156, R48 ;  /* 0x0000009cb430723c */ /* 0x048fec0000041830 */
[----:B----4-:R-:W-:Y:S06]  /*7ad0*/  HMMA.16816.F32.BF16 R84, R180, R152, R84 ;  /* 0x00000098b454723c */ /* 0x010fec0000041854 */
[C---:B------:R-:W-:Y:S06]  /*7ae0*/  HMMA.16816.F32.BF16 R88, R176.reuse, R164, R88 ;  /* 0x000000a4b058723c */ /* 0x040fec0000041858 */
[C---:B------:R-:W-:Y:S06]  /*7af0*/  HMMA.16816.F32.BF16 R32, R176.reuse, R160, R32 ;  /* 0x000000a0b020723c */ /* 0x040fec0000041820 */
[C---:B------:R-:W-:Y:S06]  /*7b00*/  HMMA.16816.F32.BF16 R80, R176.reuse, R156, R80 ;  /* 0x0000009cb050723c */ /* 0x040fec0000041850 */
[----:B------:R-:W-:Y:S06]  /*7b10*/  HMMA.16816.F32.BF16 R40, R176, R152, R40 ;  /* 0x00000098b028723c */ /* 0x000fec0000041828 */
        /* <DEDUP_REMOVED lines=23> */
[----:B------:R-:W-:Y:S01]  /*7c90*/  HMMA.16816.F32.BF16 R72, R136, R154, R72 ;  /* 0x0000009a8848723c */ /* 0x000fe20000041848 */
[----:B------:R-:W-:-:S02]  /*7ca0*/  UIADD3.X UR5, URZ, UR5, URZ, UP0, !UPT ;  /* 0x000000053f057290 */ /* 0x000fc400087fe43f */
[----:B------:R-:W-:-:S03]  /*7cb0*/  UISETP.NE.U32.AND UP0, UPT, UR30, UR4, UPT ;  /* 0x000000041e00728c */ /* 0x000fc6000bf05070 */
[C---:B-----5:R-:W-:Y:S06]  /*7cc0*/  HMMA.16816.F32.BF16 R100, R132.reuse, R120, R100 ;  /* 0x000000788464723c */ /* 0x060fec0000041864 */
        /* <DEDUP_REMOVED lines=15> */
[----:B------:R-:W-:-:S06]  /*7dc0*/  UISETP.NE.AND.EX UP0, UPT, URZ, UR5, UPT, UP0 ;  /* 0x000000053f00728c */ /* 0x000fcc000bf05300 */
[----:B------:R-:W-:Y:S01]  /*7dd0*/  PLOP3.LUT P5, PT, PT, PT, UP0, 0x80, 0x0 ;  /* 0x000000000000781c */ /* 0x000fe20003faf008 */
[----:B------:R-:W-:Y:S01]  /*7de0*/  HMMA.16816.F32.BF16 R100, R96, R122, R100 ;  /* 0x0000007a6064723c */ /* 0x000fe20000041864 */
[C---:B------:R-:W-:Y:S01]  /*7df0*/  LOP3.LUT P0, RZ, R19.reuse, 0x20000, RZ, 0xc0, !PT ;  /* 0x0002000013ff7812 */ /* 0x040fe2000780c0ff */
[----:B------:R-:W-:Y:S01]  /*7e00*/  VIADD R6, R6, 0x40 ;  /* 0x0000004006067836 */ /* 0x000fe20000000000 */
[----:B------:R-:W-:-:S03]  /*7e10*/  LOP3.LUT P3, RZ, R19, 0x1000, RZ, 0xc0, !PT ;  /* 0x0000100013ff7812 */ /* 0x000fc6000786c0ff */
[----:B------:R-:W-:Y:S01]  /*7e20*/  HMMA.16816.F32.BF16 R76, R96, R118, R76 ;  /* 0x00000076604c723c */ /* 0x000fe2000004184c */
[C---:B------:R-:W-:Y:S02]  /*7e30*/  LOP3.LUT P2, RZ, R19.reuse, 0x800, RZ, 0xc0, !PT ;  /* 0x0000080013ff7812 */ /* 0x040fe4000784c0ff */
[----:B------:R-:W-:-:S03]  /*7e40*/  LOP3.LUT P1, RZ, R19, 0x80, RZ, 0xc0, !PT ;  /* 0x0000008013ff7812 */ /* 0x000fc6000782c0ff */
[----:B------:R-:W-:Y:S01]  /*7e50*/  HMMA.16816.F32.BF16 R48, R96, R114, R48 ;  /* 0x000000726030723c */ /* 0x000fe20000041830 */
[----:B------:R-:W-:-:S05]  /*7e60*/  LOP3.LUT P4, RZ, R19, 0x20, RZ, 0xc0, !PT ;  /* 0x0000002013ff7812 */ /* 0x000fca000788c0ff */
[----:B------:R-:W-:Y:S06]  /*7e70*/  HMMA.16816.F32.BF16 R84, R96, R110, R84 ;  /* 0x0000006e6054723c */ /* 0x000fec0000041854 */
[C---:B------:R-:W-:Y:S06]  /*7e80*/  HMMA.16816.F32.BF16 R88, R92.reuse, R122, R88 ;  /* 0x0000007a5c58723c */ /* 0x040fec0000041858 */
[C---:B------:R-:W-:Y:S06]  /*7e90*/  HMMA.16816.F32.BF16 R32, R92.reuse, R118, R32 ;  /* 0x000000765c20723c */ /* 0x040fec0000041820 */
[C---:B------:R-:W-:Y:S06]  /*7ea0*/  HMMA.16816.F32.BF16 R80, R92.reuse, R114, R80 ;  /* 0x000000725c50723c */ /* 0x040fec0000041850 */
[----:B------:R-:W-:Y:S06]  /*7eb0*/  HMMA.16816.F32.BF16 R40, R92, R110, R40 ;  /* 0x0000006e5c28723c */ /* 0x000fec0000041828 */
[----:B------:R-:W-:Y:S01]  /*7ec0*/  HMMA.16816.F32.BF16 R44, R28, R122, R44 ;  /* 0x0000007a1c2c723c */ /* 0x000fe2000004182c */
[----:B------:R-:W-:-:S02]  /*7ed0*/  IMAD.MOV.U32 R92, RZ, RZ, R21 ;  /* 0x000000ffff5c7224 */ /* 0x000fc400078e0015 */
[----:B------:R-:W-:-:S03]  /*7ee0*/  IMAD.MOV.U32 R93, RZ, RZ, R20 ;  /* 0x000000ffff5d7224 */ /* 0x000fc600078e0014 */
[C---:B------:R-:W-:Y:S06]  /*7ef0*/  HMMA.16816.F32.BF16 R36, R28.reuse, R118, R36 ;  /* 0x000000761c24723c */ /* 0x040fec0000041824 */
[C---:B------:R-:W-:Y:S06]  /*7f00*/  HMMA.16816.F32.BF16 R52, R28.reuse, R114, R52 ;  /* 0x000000721c34723c */ /* 0x040fec0000041834 */
[----:B------:R-:W-:Y:S06]  /*7f10*/  HMMA.16816.F32.BF16 R56, R28, R110, R56 ;  /* 0x0000006e1c38723c */ /* 0x000fec0000041838 */
[C---:B------:R-:W-:Y:S06]  /*7f20*/  HMMA.16816.F32.BF16 R60, R24.reuse, R122, R60 ;  /* 0x0000007a183c723c */ /* 0x040fec000004183c */
[C---:B------:R-:W-:Y:S06]  /*7f30*/  HMMA.16816.F32.BF16 R64, R24.reuse, R118, R64 ;  /* 0x000000761840723c */ /* 0x040fec0000041840 */
[C---:B------:R-:W-:Y:S06]  /*7f40*/  HMMA.16816.F32.BF16 R68, R24.reuse, R114, R68 ;  /* 0x000000721844723c */ /* 0x040fec0000041844 */
[----:B------:R-:W-:Y:S01]  /*7f50*/  HMMA.16816.F32.BF16 R72, R24, R110, R72 ;  /* 0x0000006e1848723c */ /* 0x000fe20000041848 */
[----:B------:R-:W-:-:S08]  /*7f60*/  NOP ;  /* 0x0000000000007918 */ /* 0x000fd00000000000 */
[----:B-1----:R-:W-:-:S15]  /*7f70*/  @P5 BRA `(.L_x_2) ;  /* 0xffffffbc00805947 */ /* 0x002fde000383ffff */
.L_x_1:
[----:B------:R-:W2:Y:S01]  /*7f80*/  LDL.LU R20, [R1+0x1c] ;  /* 0x00001c0001147983 */ /* 0x000ea20000300800 */
[----:B------:R-:W-:Y:S01]  /*7f90*/  IMAD.U32 R3, RZ, RZ, UR7 ;  /* 0x00000007ff037e24 */ /* 0x000fe2000f8e00ff */
[----:B------:R-:W-:-:S04]  /*7fa0*/  DEPBAR.LE SB0, 0x0 ;  /* 0x000080000000791a */ /* 0x000fc80000000000 */
[----:B------:R-:W1:Y:S01]  /*7fb0*/  S2R R28, SR_TID.X ;  /* 0x00000000001c7919 */ /* 0x000e620000002100 */
[----:B------:R-:W-:Y:S01]  /*7fc0*/  IMAD.U32 R4, RZ, RZ, UR32 ;  /* 0x00000020ff047e24 */ /* 0x000fe2000f8e00ff */
[----:B------:R-:W-:Y:S01]  /*7fd0*/  ULDC.64 UR4, c[0x0][0x240] ;  /* 0x0000900000047ab9 */ /* 0x000fe20000000a00 */
[----:B------:R-:W3:Y:S01]  /*7fe0*/  S2R R19, SR_TID.X ;  /* 0x0000000000137919 */ /* 0x000ee20000002100 */
[----:B------:R-:W-:Y:S01]  /*7ff0*/  UIMAD.WIDE.U32 UR4, UR17, 0x4, UR4 ;  /* 0x00000004110478a5 */ /* 0x000fe2000f8e0004 */
[----:B------:R-:W4:Y:S01]  /*8000*/  S2R R21, SR_TID.X ;  /* 0x0000000000157919 */ /* 0x000f220000002100 */
[----:B-1----:R-:W-:Y:S01]  /*8010*/  IMAD.SHL.U32 R0, R28, 0x4, RZ ;  /* 0x000000041c007824 */ /* 0x002fe200078e00ff */
[----:B------:R-:W-:-:S04]  /*8020*/  SHF.R.U32.HI R28, RZ, 0x3, R28 ;  /* 0x00000003ff1c7819 */ /* 0x000fc8000001161c */
[----:B------:R-:W-:Y:S02]  /*8030*/  LOP3.LUT R10, R3, 0x1c, R0, 0xf8, !PT ;  /* 0x0000001c030a7812 */ /* 0x000fe400078ef800 */
[----:B---3--:R-:W-:Y:S01]  /*8040*/  LOP3.LUT R3, R19, 0x4, RZ, 0xc0, !PT ;  /* 0x0000000413037812 */ /* 0x008fe200078ec0ff */
[----:B----4-:R-:W-:Y:S01]  /*8050*/  IMAD.SHL.U32 R21, R21, 0x8, RZ ;  /* 0x0000000815157824 */ /* 0x010fe200078e00ff */
[----:B------:R-:W-:Y:S01]  /*8060*/  BAR.SYNC.DEFER_BLOCKING 0x0 ;  /* 0x0000000000007b1d */ /* 0x000fe20000010000 */
[----:B------:R-:W-:Y:S02]  /*8070*/  ISETP.GE.U32.AND P0, PT, R10, 0x80, PT ;  /* 0x000000800a00780c */ /* 0x000fe40003f06070 */
[----:B------:R-:W-:Y:S01]  /*8080*/  IMAD.SHL.U32 R5, R3, 0x8, RZ ;  /* 0x0000000803057824 */ /* 0x000fe200078e00ff */
[----:B------:R-:W-:Y:S01]  /*8090*/  LOP3.LUT R0, R0, 0xfc, RZ, 0xc0, !PT ;  /* 0x000000fc00007812 */ /* 0x000fe200078ec0ff */
[----:B------:R-:W-:Y:S01]  /*80a0*/  IMAD.SHL.U32 R3, R19, 0x2, RZ ;  /* 0x0000000213037824 */ /* 0x000fe200078e00ff */
[----:B------:R-:W-:Y:S01]  /*80b0*/  ISETP.GE.AND.EX P0, PT, R4, RZ, PT, P0 ;  /* 0x000000ff0400720c */ /* 0x000fe20003f06300 */
[----:B------:R-:W-:Y:S01]  /*80c0*/  IMAD.U32 R4, RZ, RZ, UR7 ;  /* 0x00000007ff047e24 */ /* 0x000fe2000f8e00ff */
[----:B------:R-:W-:-:S02]  /*80d0*/  LOP3.LUT R7, R0, 0x300, RZ, 0xfc, !PT ;  /* 0x0000030000077812 */ /* 0x000fc400078efcff */
[----:B------:R-:W-:Y:S02]  /*80e0*/  LOP3.LUT R3, R3, 0x70, RZ, 0xc0, !PT ;  /* 0x0000007003037812 */ /* 0x000fe400078ec0ff */
[----:B------:R-:W-:Y:S02]  /*80f0*/  ISETP.GT.AND P0, PT, R4, -0x1, !P0 ;  /* 0xffffffff0400780c */ /* 0x000fe40004704270 */
[C---:B------:R-:W-:Y:S01]  /*8100*/  LOP3.LUT R4, R0.reuse, 0x100, RZ, 0xfc, !PT ;  /* 0x0000010000047812 */ /* 0x040fe200078efcff */
[----:B------:R-:W-:Y:S01]  /*8110*/  VIADD R3, R3, UR16 ;  /* 0x0000001003037c36 */ /* 0x000fe20008000000 */
[----:B------:R-:W-:Y:S02]  /*8120*/  SHF.R.U32.HI R7, RZ, 0x1, R7 ;  /* 0x00000001ff077819 */ /* 0x000fe40000011607 */
[----:B------:R-:W-:Y:S01]  /*8130*/  SHF.R.U32.HI R4, RZ, 0x1, R4 ;  /* 0x00000001ff047819 */ /* 0x000fe20000011604 */
[----:B------:R-:W-:Y:S01]  /*8140*/  IMAD R16, R0, 0x4, R3 ;  /* 0x0000000400107824 */ /* 0x000fe200078e0203 */
[----:B------:R-:W-:-:S02]  /*8150*/  LOP3.LUT R8, R7, 0x1f0, RZ, 0xc0, !PT ;  /* 0x000001f007087812 */ /* 0x000fc400078ec0ff */
[----:B------:R-:W-:-:S03]  /*8160*/  SGXT.U32 R28, R28, 0x3 ;  /* 0x000000031c1c781a */ /* 0x000fc60000000000 */
[----:B------:R-:W-:Y:S01]  /*8170*/  VIADD R11, R8, UR16 ;  /* 0x00000010080b7c36 */ /* 0x000fe20008000000 */
[----:B--2---:R-:W-:-:S04]  /*8180*/  LOP3.LUT R2, R20, 0xc0, R21, 0xf8, !PT ;  /* 0x000000c014027812 */ /* 0x004fc800078ef815 */
[----:B------:R-:W-:Y:S02]  /*8190*/  LOP3.LUT R2, R5, UR22, R2, 0xfe, !PT ;  /* 0x0000001605027c12 */ /* 0x000fe4000f8efe02 */
[----:B------:R-:W-:Y:S02]  /*81a0*/  LOP3.LUT R5, R0, 0x200, RZ, 0xfc, !PT ;  /* 0x0000020000057812 */ /* 0x000fe400078efcff */
[----:B------:R-:W-:Y:S02]  /*81b0*/  SHF.R.U32.HI R3, RZ, 0x1, R2 ;  /* 0x00000001ff037819 */ /* 0x000fe40000011602 */
[----:B------:R-:W-:Y:S02]  /*81c0*/  SHF.R.U32.HI R6, RZ, 0x1, R5 ;  /* 0x00000001ff067819 */ /* 0x000fe40000011605 */
[----:B------:R-:W-:Y:S02]  /*81d0*/  LOP3.LUT R5, R4, 0xf0, RZ, 0xc0, !PT ;  /* 0x000000f004057812 */ /* 0x000fe400078ec0ff */
[----:B------:R-:W-:-:S02]  /*81e0*/  LOP3.LUT R4, R2, 0x100, RZ, 0xfc, !PT ;  /* 0x0000010002047812 */ /* 0x000fc400078efcff */
[----:B------:R-:W-:Y:S01]  /*81f0*/  LOP3.LUT R3, R3, 0x1fc, RZ, 0xc0, !PT ;  /* 0x000001fc03037812 */ /* 0x000fe200078ec0ff */
[----:B------:R-:W-:Y:S01]  /*8200*/  VIADD R7, R5, UR16 ;  /* 0x0000001005077c36 */ /* 0x000fe20008000000 */
[----:B------:R-:W-:Y:S02]  /*8210*/  SHF.R.U32.HI R4, RZ, 0x1, R4 ;  /* 0x00000001ff047819 */ /* 0x000fe40000011604 */
[----:B------:R-:W-:Y:S01]  /*8220*/  LOP3.LUT R6, R6, 0x170, RZ, 0xc0, !PT ;  /* 0x0000017006067812 */ /* 0x000fe200078ec0ff */
[----:B------:R-:W-:Y:S01]  /*8230*/  VIADD R3, R3, UR16 ;  /* 0x0000001003037c36 */ /* 0x000fe20008000000 */
[----:B------:R-:W-:Y:S01]  /*8240*/  LOP3.LUT R5, R4, 0x1fc, RZ, 0xc0, !PT ;  /* 0x000001fc04057812 */ /* 0x000fe200078ec0ff */
[----:B------:R-:W-:Y:S01]  /*8250*/  IMAD R17, R0, 0x4, R7 ;  /* 0x0000000400117824 */ /* 0x000fe200078e0207 */
[----:B------:R-:W-:Y:S01]  /*8260*/  LOP3.LUT R4, R4, 0x1f0, RZ, 0xc0, !PT ;  /* 0x000001f004047812 */ /* 0x000fe200078ec0ff */
[----:B------:R-:W-:Y:S02]  /*8270*/  IMAD R92, R2, 0x4, R3 ;  /* 0x00000004025c7824 */ /* 0x000fe400078e0203 */
[----:B------:R-:W-:-:S02]  /*8280*/  VIADD R5, R5, UR16 ;  /* 0x0000001005057c36 */ /* 0x000fc40008000000 */
[----:B------:R-:W-:Y:S01]  /*8290*/  VIADD R7, R4, UR16 ;  /* 0x0000001004077c36 */ /* 0x000fe20008000000 */
[----:B------:R-:W-:Y:S01]  /*82a0*/  STS.64 [R92], R100 ;  /* 0x000000645c007388 */ /* 0x000fe20000000a00 */
[C---:B------:R-:W-:Y:S02]  /*82b0*/  IMAD R93, R2.reuse, 0x4, R5 ;  /* 0x00000004025d7824 */ /* 0x040fe400078e0205 */
[----:B------:R-:W-:Y:S01]  /*82c0*/  IMAD R94, R2, 0x4, R7 ;  /* 0x00000004025e7824 */ /* 0x000fe200078e0207 */
[----:B------:R-:W-:Y:S01]  /*82d0*/  LEA R2, P1, R28, UR4, 0x9 ;  /* 0x000000041c027c11 */ /* 0x000fe2000f8248ff */
[----:B------:R-:W-:Y:S01]  /*82e0*/  VIADD R9, R6, UR16 ;  /* 0x0000001006097c36 */ /* 0x000fe20008000000 */
[----:B------:R-:W-:Y:S01]  /*82f0*/  STS.64 [R93+0x400], R102 ;  /* 0x000400665d007388 */ /* 0x000fe20000000a00 */
[----:B------:R-:W-:Y:S02]  /*8300*/  IMAD.U32 R3, RZ, RZ, UR32 ;  /* 0x00000020ff037e24 */ /* 0x000fe4000f8e00ff */
[C---:B------:R-:W-:Y:S01]  /*8310*/  IMAD R18, R0.reuse, 0x4, R9 ;  /* 0x0000000400127824 */ /* 0x040fe200078e0209 */
[----:B------:R-:W-:Y:S01]  /*8320*/  STS.64 [R92+0x20], R76 ;  /* 0x0000204c5c007388 */ /* 0x000fe20000000a00 */
[----:B------:R-:W-:-:S03]  /*8330*/  IMAD R0, R0, 0x4, R11 ;  /* 0x0000000400007824 */ /* 0x000fc600078e020b */
[----:B------:R1:W-:Y:S04]  /*8340*/  STS.64 [R94+0x420], R78 ;  /* 0x0004204e5e007388 */ /* 0x0003e80000000a00 */
[----:B------:R-:W-:Y:S04]  /*8350*/  STS.64 [R92+0x40], R48 ;  /* 0x000040305c007388 */ /* 0x000fe80000000a00 */
[----:B------:R-:W-:Y:S04]  /*8360*/  STS.64 [R94+0x440], R50 ;  /* 0x000440325e007388 */ /* 0x000fe80000000a00 */
[----:B------:R2:W-:Y:S01]  /*8370*/  STS.64 [R92+0x60], R84 ;  /* 0x000060545c007388 */ /* 0x0005e20000000a00 */
[C---:B-1----:R-:W-:Y:S01]  /*8380*/  SHF.L.U64.HI R78, R10.reuse, 0x2, R3 ;  /* 0x000000020a4e7819 */ /* 0x042fe20000010203 */
[----:B------:R-:W-:Y:S01]  /*8390*/  IMAD.SHL.U32 R79, R10, 0x4, RZ ;  /* 0x000000040a4f7824 */ /* 0x000fe200078e00ff */
[----:B------:R-:W-:Y:S01]  /*83a0*/  LEA.HI.X R3, R28, UR5, RZ, 0x9, P1 ;  /* 0x000000051c037c11 */ /* 0x000fe200088f4cff */
[----:B------:R1:W-:Y:S01]  /*83b0*/  STS.64 [R94+0x460], R86 ;  /* 0x000460565e007388 */ /* 0x0003e20000000a00 */
[----:B------:R-:W-:Y:S02]  /*83c0*/  BAR.SYNC.DEFER_BLOCKING 0x0 ;  /* 0x0000000000007b1d */ /* 0x000fe40000010000 */
[----:B------:R-:W-:-:S02]  /*83d0*/  IADD3 R2, P1, R79, R2, RZ ;  /* 0x000000024f027210 */ /* 0x000fc40007f3e0ff */
[----:B--2---:R-:W-:-:S03]  /*83e0*/  SHF.R.U32.HI R84, RZ, 0x3, R19 ;  /* 0x00000003ff547819 */ /* 0x004fc60000011613 */
[----:B------:R-:W-:Y:S01]  /*83f0*/  IMAD.X R3, R78, 0x1, R3, P1 ;  /* 0x000000014e037824 */ /* 0x000fe200008e0603 */
[----:B------:R-:W-:-:S04]  /*8400*/  SGXT.U32 R84, R84, 0x3 ;  /* 0x000000035454781a */ /* 0x000fc80000000000 */
[C---:B------:R-:W-:Y:S02]  /*8410*/  LOP3.LUT R85, R84.reuse, 0x8, RZ, 0xfc, !PT ;  /* 0x0000000854557812 */ /* 0x040fe400078efcff */
[----:B-1----:R-:W-:Y:S02]  /*8420*/  LOP3.LUT R86, R84, 0x10, RZ, 0xfc, !PT ;  /* 0x0000001054567812 */ /* 0x002fe400078efcff */
[C---:B------:R-:W-:Y:S02]  /*8430*/  LEA R8, P2, R85.reuse, UR4, 0x9 ;  /* 0x0000000455087c11 */ /* 0x040fe4000f8448ff */
[----:B------:R-:W-:Y:S02]  /*8440*/  LEA R10, P3, R86, UR4, 0x9 ;  /* 0x00000004560a7c11 */ /* 0x000fe4000f8648ff */
[-C--:B------:R-:W-:Y:S02]  /*8450*/  IADD3 R8, P1, R8, R79.reuse, RZ ;  /* 0x0000004f08087210 */ /* 0x080fe40007f3e0ff */
[----:B------:R-:W-:Y:S01]  /*8460*/  LEA.HI.X R9, R85, UR5, RZ, 0x9, P2 ;  /* 0x0000000555097c11 */ /* 0x000fe200090f4cff */
[----:B------:R-:W1:Y:S01]  /*8470*/  LDS.128 R12, [R16] ;  /* 0x00000000100c7984 */ /* 0x000e620000000c00 */
[----:B------:R-:W-:-:S02]  /*8480*/  IADD3 R10, P4, R10, R79, RZ ;  /* 0x0000004f0a0a7210 */ /* 0x000fc40007f9e0ff */
[----:B------:R-:W-:Y:S01]  /*8490*/  LEA.HI.X R11, R86, UR5, RZ, 0x9, P3 ;  /* 0x00000005560b7c11 */ /* 0x000fe200098f4cff */
[----:B------:R-:W2:Y:S01]  /*84a0*/  LDS.128 R20, [R17+0x400] ;  /* 0x0004000011147984 */ /* 0x000ea20000000c00 */
[--C-:B------:R-:W-:Y:S01]  /*84b0*/  IMAD.X R9, R9, 0x1, R78.reuse, P1 ;  /* 0x0000000109097824 */ /* 0x100fe200008e064e */
[----:B------:R-:W-:Y:S02]  /*84c0*/  LOP3.LUT R87, R84, 0x30, RZ, 0xfc, !PT ;  /* 0x0000003054577812 */ /* 0x000fe400078efcff */
[----:B------:R-:W3:Y:S01]  /*84d0*/  LDS.128 R24, [R18+0x800] ;  /* 0x0008000012187984 */ /* 0x000ee20000000c00 */
[----:B------:R-:W-:-:S03]  /*84e0*/  IMAD.X R11, R11, 0x1, R78, P4 ;  /* 0x000000010b0b7824 */ /* 0x000fc600020e064e */
[----:B------:R-:W4:Y:S01]  /*84f0*/  LDS.128 R4, [R0+0xc00] ;  /* 0x000c000000047984 */ /* 0x000f220000000c00 */
[----:B------:R-:W-:Y:S06]  /*8500*/  BAR.SYNC.DEFER_BLOCKING 0x0 ;  /* 0x0000000000007b1d */ /* 0x000fec0000010000 */
[----:B------:R-:W-:Y:S04]  /*8510*/  STS.64 [R92], R88 ;  /* 0x000000585c007388 */ /* 0x000fe80000000a00 */
[----:B------:R-:W-:Y:S04]  /*8520*/  STS.64 [R93+0x400], R90 ;  /* 0x0004005a5d007388 */ /* 0x000fe80000000a00 */
[----:B------:R-:W-:Y:S04]  /*8530*/  STS.64 [R92+0x20], R32 ;  /* 0x000020205c007388 */ /* 0x000fe80000000a00 */
[----:B------:R-:W-:Y:S04]  /*8540*/  STS.64 [R94+0x420], R34 ;  /* 0x000420225e007388 */ /* 0x000fe80000000a00 */
[----:B------:R5:W-:Y:S04]  /*8550*/  STS.64 [R92+0x40], R80 ;  /* 0x000040505c007388 */ /* 0x000be80000000a00 */
[----:B------:R1:W-:Y:S04]  /*8560*/  STS.64 [R94+0x440], R82 ;  /* 0x000440525e007388 */ /* 0x0003e80000000a00 */
[----:B------:R-:W-:Y:S04]  /*8570*/  STS.64 [R92+0x60], R40 ;  /* 0x000060285c007388 */ /* 0x000fe80000000a00 */
[----:B------:R-:W-:Y:S01]  /*8580*/  STS.64 [R94+0x460], R42 ;  /* 0x0004602a5e007388 */ /* 0x000fe20000000a00 */
[----:B-----5:R-:W-:-:S02]  /*8590*/  LOP3.LUT R81, R84, 0x18, RZ, 0xfc, !PT ;  /* 0x0000001854517812 */ /* 0x020fc400078efcff */
[C---:B------:R-:W-:Y:S01]  /*85a0*/  LOP3.LUT R80, R84.reuse, 0x38, RZ, 0xfc, !PT ;  /* 0x0000003854507812 */ /* 0x040fe200078efcff */
[----:B------:R-:W-:Y:S01]  /*85b0*/  BAR.SYNC.DEFER_BLOCKING 0x0 ;  /* 0x0000000000007b1d */ /* 0x000fe20000010000 */
[----:B------:R-:W-:Y:S02]  /*85c0*/  LEA R77, P3, R81, UR4, 0x9 ;  /* 0x00000004514d7c11 */ /* 0x000fe4000f8648ff */
[C---:B-1----:R-:W-:Y:S02]  /*85d0*/  LOP3.LUT R82, R84.reuse, 0x20, RZ, 0xfc, !PT ;  /* 0x0000002054527812 */ /* 0x042fe400078efcff */
[----:B------:R-:W-:Y:S02]  /*85e0*/  LOP3.LUT R83, R84, 0x28, RZ, 0xfc, !PT ;  /* 0x0000002854537812 */ /* 0x000fe400078efcff */
[----:B------:R-:W-:Y:S02]  /*85f0*/  LEA R76, P2, R82, UR4, 0x9 ;  /* 0x00000004524c7c11 */ /* 0x000fe4000f8448ff */
[----:B------:R-:W-:Y:S01]  /*8600*/  LEA R19, P1, R83, UR4, 0x9 ;  /* 0x0000000453137c11 */ /* 0x000fe2000f8248ff */
[----:B------:R-:W1:Y:S04]  /*8610*/  LDS.128 R28, [R16] ;  /* 0x00000000101c7984 */ /* 0x000e680000000c00 */
[----:B------:R-:W5:Y:S04]  /*8620*/  LDS.128 R32, [R17+0x400] ;  /* 0x0004000011207984 */ /* 0x000f680000000c00 */
[----:B------:R-:W1:Y:S04]  /*8630*/  LDS.128 R40, [R18+0x800] ;  /* 0x0008000012287984 */ /* 0x000e680000000c00 */
[----:B------:R-:W1:Y:S04]  /*8640*/  LDS.128 R48, [R0+0xc00] ;  /* 0x000c000000307984 */ /* 0x000e680000000c00 */
[----:B------:R4:W-:Y:S04]  /*8650*/  @P0 STG.E.128 desc[UR28][R2.64], R12 ;  /* 0x0000000c02000986 */ /* 0x0009e8000c101d1c */
[----:B--2---:R2:W-:Y:S04]  /*8660*/  @P0 STG.E.128 desc[UR28][R8.64], R20 ;  /* 0x0000001408000986 */ /* 0x0045e8000c101d1c */
[----:B---3--:R3:W-:Y:S01]  /*8670*/  @P0 STG.E.128 desc[UR28][R10.64], R24 ;  /* 0x000000180a000986 */ /* 0x0087e2000c101d1c */
[----:B----4-:R-:W-:-:S02]  /*8680*/  IADD3 R2, P6, R77, R79, RZ ;  /* 0x0000004f4d027210 */ /* 0x010fc40007fde0ff */
[----:B------:R-:W-:Y:S02]  /*8690*/  LEA.HI.X R3, R81, UR5, RZ, 0x9, P3 ;  /* 0x0000000551037c11 */ /* 0x000fe400098f4cff */
[----:B------:R-:W-:Y:S02]  /*86a0*/  LEA R12, P3, R87, UR4, 0x9 ;  /* 0x00000004570c7c11 */ /* 0x000fe4000f8648ff */
[----:B------:R-:W-:Y:S01]  /*86b0*/  LEA R14, P4, R80, UR4, 0x9 ;  /* 0x00000004500e7c11 */ /* 0x000fe2000f8848ff */
[--C-:B------:R-:W-:Y:S01]  /*86c0*/  IMAD.X R3, R3, 0x1, R78.reuse, P6 ;  /* 0x0000000103037824 */ /* 0x100fe200030e064e */
[-C--:B--2---:R-:W-:Y:S02]  /*86d0*/  IADD3 R8, P5, R76, R79.reuse, RZ ;  /* 0x0000004f4c087210 */ /* 0x084fe40007fbe0ff */
[----:B------:R-:W-:Y:S02]  /*86e0*/  LEA.HI.X R9, R82, UR5, RZ, 0x9, P2 ;  /* 0x0000000552097c11 */ /* 0x000fe400090f4cff */
[-C--:B---3--:R-:W-:Y:S01]  /*86f0*/  IADD3 R10, P6, R19, R79.reuse, RZ ;  /* 0x0000004f130a7210 */ /* 0x088fe20007fde0ff */
[----:B------:R2:W-:Y:S01]  /*8700*/  @P0 STG.E.128 desc[UR28][R2.64], R4 ;  /* 0x0000000402000986 */ /* 0x0005e2000c101d1c */
[----:B------:R-:W-:Y:S01]  /*8710*/  LEA.HI.X R11, R83, UR5, RZ, 0x9, P1 ;  /* 0x00000005530b7c11 */ /* 0x000fe200088f4cff */
[----:B------:R-:W-:Y:S01]  /*8720*/  IMAD.X R9, R9, 0x1, R78, P5 ;  /* 0x0000000109097824 */ /* 0x000fe200028e064e */
[----:B------:R-:W-:-:S02]  /*8730*/  IADD3 R12, P2, R12, R79, RZ ;  /* 0x0000004f0c0c7210 */ /* 0x000fc40007f5e0ff */
[----:B------:R-:W-:Y:S01]  /*8740*/  LEA.HI.X R13, R87, UR5, RZ, 0x9, P3 ;  /* 0x00000005570d7c11 */ /* 0x000fe200098f4cff */
[--C-:B------:R-:W-:Y:S01]  /*8750*/  IMAD.X R11, R11, 0x1, R78.reuse, P6 ;  /* 0x000000010b0b7824 */ /* 0x100fe200030e064e */
[----:B------:R-:W-:Y:S01]  /*8760*/  IADD3 R14, P1, R14, R79, RZ ;  /* 0x0000004f0e0e7210 */ /* 0x000fe20007f3e0ff */
[----:B-1----:R-:W-:Y:S01]  /*8770*/  @P0 STG.E.128 desc[UR28][R8.64], R28 ;  /* 0x0000001c08000986 */ /* 0x002fe2000c101d1c */
[----:B------:R-:W-:Y:S01]  /*8780*/  LEA.HI.X R15, R80, UR5, RZ, 0x9, P4 ;  /* 0x00000005500f7c11 */ /* 0x000fe2000a0f4cff */
[--C-:B------:R-:W-:Y:S01]  /*8790*/  IMAD.X R13, R13, 0x1, R78.reuse, P2 ;  /* 0x000000010d0d7824 */ /* 0x100fe200010e064e */
[----:B------:R-:W-:Y:S01]  /*87a0*/  LOP3.LUT R81, R81, 0x40, RZ, 0xfc, !PT ;  /* 0x0000004051517812 */ /* 0x000fe200078efcff */
[----:B-----5:R-:W-:Y:S01]  /*87b0*/  @P0 STG.E.128 desc[UR28][R10.64], R32 ;  /* 0x000000200a000986 */ /* 0x020fe2000c101d1c */
[----:B------:R-:W-:Y:S01]  /*87c0*/  LOP3.LUT R82, R82, 0x40, RZ, 0xfc, !PT ;  /* 0x0000004052527812 */ /* 0x000fe200078efcff */
[----:B------:R-:W-:Y:S01]  /*87d0*/  IMAD.X R15, R15, 0x1, R78, P1 ;  /* 0x000000010f0f7824 */ /* 0x000fe200008e064e */
[----:B------:R-:W-:Y:S01]  /*87e0*/  LOP3.LUT R83, R83, 0x40, RZ, 0xfc, !PT ;  /* 0x0000004053537812 */ /* 0x000fe200078efcff */
[----:B------:R-:W-:Y:S01]  /*87f0*/  @P0 STG.E.128 desc[UR28][R12.64], R40 ;  /* 0x000000280c000986 */ /* 0x000fe2000c101d1c */
[----:B------:R-:W-:-:S02]  /*8800*/  LOP3.LUT R87, R87, 0x40, RZ, 0xfc, !PT ;  /* 0x0000004057577812 */ /* 0x000fc400078efcff */
[----:B--2---:R-:W-:Y:S01]  /*8810*/  LOP3.LUT R3, R84, 0x40, RZ, 0xfc, !PT ;  /* 0x0000004054037812 */ /* 0x004fe200078efcff */
[----:B------:R-:W-:Y:S01]  /*8820*/  @P0 STG.E.128 desc[UR28][R14.64], R48 ;  /* 0x000000300e000986 */ /* 0x000fe2000c101d1c */
[----:B------:R-:W-:Y:S02]  /*8830*/  LOP3.LUT R5, R85, 0x40, RZ, 0xfc, !PT ;  /* 0x0000004055057812 */ /* 0x000fe400078efcff */
[----:B------:R-:W-:Y:S01]  /*8840*/  LOP3.LUT R7, R86, 0x40, RZ, 0xfc, !PT ;  /* 0x0000004056077812 */ /* 0x000fe200078efcff */
[----:B------:R-:W-:Y:S01]  /*8850*/  BAR.SYNC.DEFER_BLOCKING 0x0 ;  /* 0x0000000000007b1d */ /* 0x000fe20000010000 */
[----:B------:R-:W-:Y:S02]  /*8860*/  LEA R2, P1, R3, UR4, 0x9 ;  /* 0x0000000403027c11 */ /* 0x000fe4000f8248ff */
[----:B------:R-:W-:Y:S02]  /*8870*/  LEA R4, P2, R5, UR4, 0x9 ;  /* 0x0000000405047c11 */ /* 0x000fe4000f8448ff */
[----:B------:R-:W-:-:S02]  /*8880*/  LEA R6, P3, R7, UR4, 0x9 ;  /* 0x0000000407067c11 */ /* 0x000fc4000f8648ff */
[----:B------:R-:W-:Y:S02]  /*8890*/  LEA.HI.X R3, R3, UR5, RZ, 0x9, P1 ;  /* 0x0000000503037c11 */ /* 0x000fe400088f4cff */
[-C--:B------:R-:W-:Y:S02]  /*88a0*/  IADD3 R2, P1, R2, R79.reuse, RZ ;  /* 0x0000004f02027210 */ /* 0x080fe40007f3e0ff */
[----:B------:R-:W-:Y:S02]  /*88b0*/  LEA.HI.X R5, R5, UR5, RZ, 0x9, P2 ;  /* 0x0000000505057c11 */ /* 0x000fe400090f4cff */
[----:B------:R-:W-:Y:S01]  /*88c0*/  LEA.HI.X R7, R7, UR5, RZ, 0x9, P3 ;  /* 0x0000000507077c11 */ /* 0x000fe200098f4cff */
[----:B------:R-:W-:Y:S01]  /*88d0*/  IMAD.X R3, R3, 0x1, R78, P1 ;  /* 0x0000000103037824 */ /* 0x000fe200008e064e */
[-C--:B------:R-:W-:Y:S02]  /*88e0*/  IADD3 R6, P2, R6, R79.reuse, RZ ;  /* 0x0000004f06067210 */ /* 0x080fe40007f5e0ff */
[----:B------:R-:W-:-:S02]  /*88f0*/  IADD3 R4, P1, R4, R79, RZ ;  /* 0x0000004f04047210 */ /* 0x000fc40007f3e0ff */
[----:B------:R-:W-:Y:S01]  /*8900*/  LOP3.LUT R80, R80, 0x40, RZ, 0xfc, !PT ;  /* 0x0000004050507812 */ /* 0x000fe200078efcff */
[--C-:B------:R-:W-:Y:S02]  /*8910*/  IMAD.X R7, R7, 0x1, R78.reuse, P2 ;  /* 0x0000000107077824 */ /* 0x100fe400010e064e */
[----:B------:R-:W-:Y:S01]  /*8920*/  IMAD.X R5, R5, 0x1, R78, P1 ;  /* 0x0000000105057824 */ /* 0x000fe200008e064e */
[----:B------:R-:W-:Y:S04]  /*8930*/  STS.64 [R92], R44 ;  /* 0x0000002c5c007388 */ /* 0x000fe80000000a00 */
[----:B------:R-:W-:Y:S04]  /*8940*/  STS.64 [R93+0x400], R46 ;  /* 0x0004002e5d007388 */ /* 0x000fe80000000a00 */
[----:B------:R-:W-:Y:S04]  /*8950*/  STS.64 [R92+0x20], R36 ;  /* 0x000020245c007388 */ /* 0x000fe80000000a00 */
[----:B------:R-:W-:Y:S04]  /*8960*/  STS.64 [R94+0x420], R38 ;  /* 0x000420265e007388 */ /* 0x000fe80000000a00 */
[----:B------:R-:W-:Y:S04]  /*8970*/  STS.64 [R92+0x40], R52 ;  /* 0x000040345c007388 */ /* 0x000fe80000000a00 */
[----:B------:R-:W-:Y:S04]  /*8980*/  STS.64 [R94+0x440], R54 ;  /* 0x000440365e007388 */ /* 0x000fe80000000a00 */
[----:B------:R-:W-:Y:S04]  /*8990*/  STS.64 [R92+0x60], R56 ;  /* 0x000060385c007388 */ /* 0x000fe80000000a00 */
[----:B------:R-:W-:Y:S01]  /*89a0*/  STS.64 [R94+0x460], R58 ;  /* 0x0004603a5e007388 */ /* 0x000fe20000000a00 */
[----:B------:R-:W-:Y:S06]  /*89b0*/  BAR.SYNC.DEFER_BLOCKING 0x0 ;  /* 0x0000000000007b1d */ /* 0x000fec0000010000 */
[----:B------:R-:W1:Y:S04]  /*89c0*/  LDS.128 R8, [R16] ;  /* 0x0000000010087984 */ /* 0x000e680000000c00 */
[----:B------:R-:W2:Y:S04]  /*89d0*/  LDS.128 R12, [R17+0x400] ;  /* 0x00040000110c7984 */ /* 0x000ea80000000c00 */
[----:B------:R-:W3:Y:S04]  /*89e0*/  LDS.128 R20, [R18+0x800] ;  /* 0x0008000012147984 */ /* 0x000ee80000000c00 */
[----:B------:R-:W4:Y:S01]  /*89f0*/  LDS.128 R24, [R0+0xc00] ;  /* 0x000c000000187984 */ /* 0x000f220000000c00 */
[----:B------:R-:W-:Y:S06]  /*8a00*/  BAR.SYNC.DEFER_BLOCKING 0x0 ;  /* 0x0000000000007b1d */ /* 0x000fec0000010000 */
        /* <DEDUP_REMOVED lines=9> */
[----:B------:R5:W4:Y:S04]  /*8aa0*/  LDS.128 R28, [R16] ;  /* 0x00000000101c7984 */ /* 0x000b280000000c00 */
[----:B------:R1:W4:Y:S04]  /*8ab0*/  LDS.128 R32, [R17+0x400] ;  /* 0x0004000011207984 */ /* 0x0003280000000c00 */
[----:B------:R2:W4:Y:S01]  /*8ac0*/  LDS.128 R36, [R18+0x800] ;  /* 0x0008000012247984 */ /* 0x0005220000000c00 */
[----:B-----5:R-:W-:-:S03]  /*8ad0*/  LEA R16, P4, R83, UR4, 0x9 ;  /* 0x0000000453107c11 */ /* 0x020fc6000f8848ff */
[----:B-1----:R1:W-:Y:S01]  /*8ae0*/  @P0 STG.E.128 desc[UR28][R2.64], R8 ;  /* 0x0000000802000986 */ /* 0x0023e2000c101d1c */
[----:B------:R-:W-:Y:S02]  /*8af0*/  LEA R17, P3, R82, UR4, 0x9 ;  /* 0x0000000452117c11 */ /* 0x000fe4000f8648ff */
[C---:B--2---:R-:W-:Y:S01]  /*8b00*/  LEA R18, P2, R81.reuse, UR4, 0x9 ;  /* 0x0000000451127c11 */ /* 0x044fe2000f8448ff */
[----:B------:R2:W-:Y:S04]  /*8b10*/  @P0 STG.E.128 desc[UR28][R4.64], R12 ;  /* 0x0000000c04000986 */ /* 0x0005e8000c101d1c */
[----:B---3--:R3:W-:Y:S01]  /*8b20*/  @P0 STG.E.128 desc[UR28][R6.64], R20 ;  /* 0x0000001406000986 */ /* 0x0087e2000c101d1c */
[----:B-1----:R-:W-:Y:S02]  /*8b30*/  LEA.HI.X R3, R81, UR5, RZ, 0x9, P2 ;  /* 0x0000000551037c11 */ /* 0x002fe400090f4cff */
[----:B------:R-:W-:-:S02]  /*8b40*/  IADD3 R2, P2, R18, R79, RZ ;  /* 0x0000004f12027210 */ /* 0x000fc40007f5e0ff */
[----:B------:R-:W-:Y:S02]  /*8b50*/  LEA R8, P1, R87, UR4, 0x9 ;  /* 0x0000000457087c11 */ /* 0x000fe4000f8248ff */
[----:B--2---:R-:W-:Y:S01]  /*8b60*/  LEA.HI.X R5, R82, UR5, RZ, 0x9, P3 ;  /* 0x0000000552057c11 */ /* 0x004fe200098f4cff */
[--C-:B------:R-:W-:Y:S01]  /*8b70*/  IMAD.X R3, R3, 0x1, R78.reuse, P2 ;  /* 0x0000000103037824 */ /* 0x100fe200010e064e */
[-C--:B------:R-:W-:Y:S02]  /*8b80*/  IADD3 R4, P3, R17, R79.reuse, RZ ;  /* 0x0000004f11047210 */ /* 0x080fe40007f7e0ff */
[----:B---3--:R-:W-:Y:S02]  /*8b90*/  LEA.HI.X R7, R83, UR5, RZ, 0x9, P4 ;  /* 0x0000000553077c11 */ /* 0x008fe4000a0f4cff */
[-C--:B------:R-:W-:Y:S01]  /*8ba0*/  IADD3 R6, P2, R16, R79.reuse, RZ ;  /* 0x0000004f10067210 */ /* 0x080fe20007f5e0ff */
[--C-:B------:R-:W-:Y:S01]  /*8bb0*/  IMAD.X R5, R5, 0x1, R78.reuse, P3 ;  /* 0x0000000105057824 */ /* 0x100fe200018e064e */
[----:B------:R-:W-:Y:S01]  /*8bc0*/  LEA.HI.X R9, R87, UR5, RZ, 0x9, P1 ;  /* 0x0000000557097c11 */ /* 0x000fe200088f4cff */
[----:B----4-:R1:W-:Y:S01]  /*8bd0*/  @P0 STG.E.128 desc[UR28][R2.64], R24 ;  /* 0x0000001802000986 */ /* 0x0103e2000c101d1c */
[----:B------:R-:W-:Y:S01]  /*8be0*/  IADD3 R8, P1, R8, R79, RZ ;  /* 0x0000004f08087210 */ /* 0x000fe20007f3e0ff */
[--C-:B------:R-:W-:Y:S01]  /*8bf0*/  IMAD.X R7, R7, 0x1, R78.reuse, P2 ;  /* 0x0000000107077824 */ /* 0x100fe200010e064e */
[C---:B------:R-:W-:Y:S01]  /*8c00*/  LEA R10, P2, R80.reuse, UR4, 0x9 ;  /* 0x00000004500a7c11 */ /* 0x040fe2000f8448ff */
[----:B------:R1:W-:Y:S02]  /*8c10*/  @P0 STG.E.128 desc[UR28][R4.64], R28 ;  /* 0x0000001c04000986 */ /* 0x0003e4000c101d1c */
[----:B------:R-:W-:Y:S01]  /*8c20*/  IMAD.X R9, R9, 0x1, R78, P1 ;  /* 0x0000000109097824 */ /* 0x000fe200008e064e */
[----:B------:R-:W-:Y:S01]  /*8c30*/  LEA.HI.X R11, R80, UR5, RZ, 0x9, P2 ;  /* 0x00000005500b7c11 */ /* 0x000fe200090f4cff */
[----:B------:R1:W-:Y:S04]  /*8c40*/  @P0 STG.E.128 desc[UR28][R6.64], R32 ;  /* 0x0000002006000986 */ /* 0x0003e8000c101d1c */
[----:B------:R1:W-:Y:S01]  /*8c50*/  @P0 STG.E.128 desc[UR28][R8.64], R36 ;  /* 0x0000002408000986 */ /* 0x0003e2000c101d1c */
[----:B------:R-:W-:Y:S05]  /*8c60*/  @!P0 EXIT ;  /* 0x000000000000894d */ /* 0x000fea0003800000 */
[----:B-1----:R-:W1:Y:S01]  /*8c70*/  LDS.128 R4, [R0+0xc00] ;  /* 0x000c000000047984 */ /* 0x002e620000000c00 */
[----:B------:R-:W-:-:S05]  /*8c80*/  IADD3 R2, P0, R10, R79, RZ ;  /* 0x0000004f0a027210 */ /* 0x000fca0007f1e0ff */
[----:B------:R-:W-:-:S05]  /*8c90*/  IMAD.X R3, R11, 0x1, R78, P0 ;  /* 0x000000010b037824 */ /* 0x000fca00000e064e */
[----:B-1----:R-:W-:Y:S01]  /*8ca0*/  STG.E.128 desc[UR28][R2.64], R4 ;  /* 0x0000000402007986 */ /* 0x002fe2000c101d1c */
[----:B------:R-:W-:Y:S05]  /*8cb0*/  EXIT ;  /* 0x000000000000794d */ /* 0x000fea0003800000 */
.L_x_3:
[----:B------:R-:W-:-:S00]  /*8cc0*/  BRA `(.L_x_3) ;  /* 0xfffffffc00fc7947 */ /* 0x000fc0000383ffff */
[----:B------:R-:W-:-:S00]  /*8cd0*/  NOP ;  /* 0x0000000000007918 */ /* 0x000fc00000000000 */
        /* <DEDUP_REMOVED lines=10> */
.L_x_4:


//--------------------- .nv.shared.chunk_gated_delta_rule_fwd_kernel_h_blockdim64 --------------------------
	.section	.nv.shared.chunk_gated_delta_rule_fwd_kernel_h_blockdim64,"aw",@nobits
	.sectionflags	@""
	.align	16
	.zero		1024


//--------------------- .nv.shared.reserved.0     --------------------------
	.section	.nv.shared.reserved.0,"aw",@nobits
	.weak		__nv_reservedSMEM_offset_0_alias
	.size		__nv_reservedSMEM_offset_0_alias, 0, 0
	.other		__nv_reservedSMEM_offset_0_alias,@"STO_CUDA_RESERVED_SHARED STV_DEFAULT"
__nv_reservedSMEM_offset_0_alias:
	.zero		0


//--------------------- .nv.constant0.chunk_gated_delta_rule_fwd_kernel_h_blockdim64 --------------------------
	.section	.nv.constant0.chunk_gated_delta_rule_fwd_kernel_h_blockdim64,"a",@progbits
	.sectionflags	@""
	.align	4
.nv.constant0.chunk_gated_delta_rule_fwd_kernel_h_blockdim64:
	.zero		600


//--------------------- SYMBOLS --------------------------

	.type		.nv.reservedSmem.offset0,@object
	.size		.nv.reservedSmem.offset0,0x4
